	.target	sm_90a

	.elftype	@"ET_EXEC"


//--------------------- .note.nv.tkinfo           --------------------------
	.section	.note.nv.tkinfo,"",@"SHT_NOTE"
	.sectionflags	@"SHF_NOTE_NV_TKINFO"
	.tkinfo
        /*0018*/ 	.word	0x00000002
        /*0030*/ 	.string	""
        /*0030*/ 	.string	"ptxas"
        /*0030*/ 	.string	"Cuda compilation tools, release 13.0, V13.0.88"
        /*0030*/ 	.string	"Build cuda_13.0.r13.0/compiler.36424714_0"
        /*0030*/ 	.string	"-arch sm_90a -m 64 "



//--------------------- .note.nv.cuinfo           --------------------------
	.section	.note.nv.cuinfo,"",@"SHT_NOTE"
	.sectionflags	@"SHF_NOTE_NV_CUINFO"
        /*0018*/ 	.short	0x0002
        /*001a*/ 	.short	0x005a
        /*001c*/ 	.short	0x0082
	.zero		2


//--------------------- .nv.info                  --------------------------
	.section	.nv.info,"",@"SHT_CUDA_INFO"
	.align	4


	//----- nvinfo : EIATTR_REGCOUNT
	.align		4
        /*0000*/ 	.byte	0x04, 0x2f
        /*0002*/ 	.short	(.L_15 - .L_14)
	.align		4
.L_14:
        /*0004*/ 	.word	index@(_ZN7cutlass13device_kernelINS_4gemm6kernel13GemmUniversalIN4cute5tupleIJiiiiEEENS1_10collective13CollectiveMmaINS1_34MainloopSm90TmaGmmaWarpSpecializedILi21ENS5_IJNS4_1CILi1EEESB_SB_EEENS1_35KernelTmaWarpSpecializedCooperativeEEENS5_IJNSA_ILi256EEENSA_ILi80EEENSA_ILi16EEEEEENS_6half_tENS5_IJlSB_lEEESJ_SK_NS4_8TiledMMAINS4_8MMA_AtomIJNS4_4SM904GMMA25MMA_64x16x16_F32F16F16_SSILNSO_5MajorE0ELSQ_0ELNSO_7ScaleInE1ELSR_1EEEEEENS4_6LayoutINS5_IJNSA_ILi2EEESB_SB_EEENS5_IJSB_NSA_ILi0EEESX_EEEEENS5_IJNS4_10UnderscoreES10_S10_EEEEENS4_13SM90_TMA_LOADENS4_14ComposedLayoutINS4_7SwizzleILi1ELi4ELi3EEENS4_18smem_ptr_flag_bitsILi16EEENSU_INS5_IJNSA_ILi8EEESH_EEENS5_IJSH_SB_EEEEEEEvNS4_8identityES13_S1D_vS1E_EENS_8epilogue10collective6detail29Sm90TmaWarpSpecializedAdapterINS1H_15DefaultEpilogueISJ_SK_SK_NS1G_6thread17LinearCombinationISJ_Li1EffLNS1L_9ScaleType4KindE0ELNS_15FloatRoundStyleE2ESJ_EENS1_15EpilogueDefaultEEEEEvvEEEEvNT_6ParamsE)
        /*0008*/ 	.word	0x000000a8


	//----- nvinfo : EIATTR_FRAME_SIZE
	.align		4
.L_15:
        /*000c*/ 	.byte	0x04, 0x11
        /*000e*/ 	.short	(.L_17 - .L_16)
	.align		4
.L_16:
        /*0010*/ 	.word	index@(_ZN7cutlass13device_kernelINS_4gemm6kernel13GemmUniversalIN4cute5tupleIJiiiiEEENS1_10collective13CollectiveMmaINS1_34MainloopSm90TmaGmmaWarpSpecializedILi21ENS5_IJNS4_1CILi1EEESB_SB_EEENS1_35KernelTmaWarpSpecializedCooperativeEEENS5_IJNSA_ILi256EEENSA_ILi80EEENSA_ILi16EEEEEENS_6half_tENS5_IJlSB_lEEESJ_SK_NS4_8TiledMMAINS4_8MMA_AtomIJNS4_4SM904GMMA25MMA_64x16x16_F32F16F16_SSILNSO_5MajorE0ELSQ_0ELNSO_7ScaleInE1ELSR_1EEEEEENS4_6LayoutINS5_IJNSA_ILi2EEESB_SB_EEENS5_IJSB_NSA_ILi0EEESX_EEEEENS5_IJNS4_10UnderscoreES10_S10_EEEEENS4_13SM90_TMA_LOADENS4_14ComposedLayoutINS4_7SwizzleILi1ELi4ELi3EEENS4_18smem_ptr_flag_bitsILi16EEENSU_INS5_IJNSA_ILi8EEESH_EEENS5_IJSH_SB_EEEEEEEvNS4_8identityES13_S1D_vS1E_EENS_8epilogue10collective6detail29Sm90TmaWarpSpecializedAdapterINS1H_15DefaultEpilogueISJ_SK_SK_NS1G_6thread17LinearCombinationISJ_Li1EffLNS1L_9ScaleType4KindE0ELNS_15FloatRoundStyleE2ESJ_EENS1_15EpilogueDefaultEEEEEvvEEEEvNT_6ParamsE)
        /*0014*/ 	.word	0x00000000


	//----- nvinfo : EIATTR_MIN_STACK_SIZE
	.align		4
.L_17:
        /*0018*/ 	.byte	0x04, 0x12
        /*001a*/ 	.short	(.L_19 - .L_18)
	.align		4
.L_18:
        /*001c*/ 	.word	index@(_ZN7cutlass13device_kernelINS_4gemm6kernel13GemmUniversalIN4cute5tupleIJiiiiEEENS1_10collective13CollectiveMmaINS1_34MainloopSm90TmaGmmaWarpSpecializedILi21ENS5_IJNS4_1CILi1EEESB_SB_EEENS1_35KernelTmaWarpSpecializedCooperativeEEENS5_IJNSA_ILi256EEENSA_ILi80EEENSA_ILi16EEEEEENS_6half_tENS5_IJlSB_lEEESJ_SK_NS4_8TiledMMAINS4_8MMA_AtomIJNS4_4SM904GMMA25MMA_64x16x16_F32F16F16_SSILNSO_5MajorE0ELSQ_0ELNSO_7ScaleInE1ELSR_1EEEEEENS4_6LayoutINS5_IJNSA_ILi2EEESB_SB_EEENS5_IJSB_NSA_ILi0EEESX_EEEEENS5_IJNS4_10UnderscoreES10_S10_EEEEENS4_13SM90_TMA_LOADENS4_14ComposedLayoutINS4_7SwizzleILi1ELi4ELi3EEENS4_18smem_ptr_flag_bitsILi16EEENSU_INS5_IJNSA_ILi8EEESH_EEENS5_IJSH_SB_EEEEEEEvNS4_8identityES13_S1D_vS1E_EENS_8epilogue10collective6detail29Sm90TmaWarpSpecializedAdapterINS1H_15DefaultEpilogueISJ_SK_SK_NS1G_6thread17LinearCombinationISJ_Li1EffLNS1L_9ScaleType4KindE0ELNS_15FloatRoundStyleE2ESJ_EENS1_15EpilogueDefaultEEEEEvvEEEEvNT_6ParamsE)
        /*0020*/ 	.word	0x00000000
.L_19:


//--------------------- .nv.compat                --------------------------
	.section	.nv.compat,"",@"SHT_CUDA_COMPAT_INFO"
	.align	4
        /*0000*/ 	.byte	0x02, 0x09, 0x01, 0x00, 0x02, 0x02, 0x04, 0x00, 0x02, 0x05, 0x05, 0x00, 0x03, 0x07, 0x01, 0x01
        /*0010*/ 	.byte	0x02, 0x03, 0x01, 0x00, 0x02, 0x06, 0x01, 0x00, 0x04, 0x0b, 0x08, 0x00, 0x00, 0x00, 0x00, 0x00
        /*0020*/ 	.byte	0x00, 0x00, 0x00, 0x00


//--------------------- .nv.info._ZN7cutlass13device_kernelINS_4gemm6kernel13GemmUniversalIN4cute5tupleIJiiiiEEENS1_10collective13CollectiveMmaINS1_34MainloopSm90TmaGmmaWarpSpecializedILi21ENS5_IJNS4_1CILi1EEESB_SB_EEENS1_35KernelTmaWarpSpecializedCooperativeEEENS5_IJNSA_ILi256EEENSA_ILi80EEENSA_ILi16EEEEEENS_6half_tENS5_IJlSB_lEEESJ_SK_NS4_8TiledMMAINS4_8MMA_AtomIJNS4_4SM904GMMA25MMA_64x16x16_F32F16F16_SSILNSO_5MajorE0ELSQ_0ELNSO_7ScaleInE1ELSR_1EEEEEENS4_6LayoutINS5_IJNSA_ILi2EEESB_SB_EEENS5_IJSB_NSA_ILi0EEESX_EEEEENS5_IJNS4_10UnderscoreES10_S10_EEEEENS4_13SM90_TMA_LOADENS4_14ComposedLayoutINS4_7SwizzleILi1ELi4ELi3EEENS4_18smem_ptr_flag_bitsILi16EEENSU_INS5_IJNSA_ILi8EEESH_EEENS5_IJSH_SB_EEEEEEEvNS4_8identityES13_S1D_vS1E_EENS_8epilogue10collective6detail29Sm90TmaWarpSpecializedAdapterINS1H_15DefaultEpilogueISJ_SK_SK_NS1G_6thread17LinearCombinationISJ_Li1EffLNS1L_9ScaleType4KindE0ELNS_15FloatRoundStyleE2ESJ_EENS1_15EpilogueDefaultEEEEEvvEEEEvNT_6ParamsE --------------------------
	.section	.nv.info._ZN7cutlass13device_kernelINS_4gemm6kernel13GemmUniversalIN4cute5tupleIJiiiiEEENS1_10collective13CollectiveMmaINS1_34MainloopSm90TmaGmmaWarpSpecializedILi21ENS5_IJNS4_1CILi1EEESB_SB_EEENS1_35KernelTmaWarpSpecializedCooperativeEEENS5_IJNSA_ILi256EEENSA_ILi80EEENSA_ILi16EEEEEENS_6half_tENS5_IJlSB_lEEESJ_SK_NS4_8TiledMMAINS4_8MMA_AtomIJNS4_4SM904GMMA25MMA_64x16x16_F32F16F16_SSILNSO_5MajorE0ELSQ_0ELNSO_7ScaleInE1ELSR_1EEEEEENS4_6LayoutINS5_IJNSA_ILi2EEESB_SB_EEENS5_IJSB_NSA_ILi0EEESX_EEEEENS5_IJNS4_10UnderscoreES10_S10_EEEEENS4_13SM90_TMA_LOADENS4_14ComposedLayoutINS4_7SwizzleILi1ELi4ELi3EEENS4_18smem_ptr_flag_bitsILi16EEENSU_INS5_IJNSA_ILi8EEESH_EEENS5_IJSH_SB_EEEEEEEvNS4_8identityES13_S1D_vS1E_EENS_8epilogue10collective6detail29Sm90TmaWarpSpecializedAdapterINS1H_15DefaultEpilogueISJ_SK_SK_NS1G_6thread17LinearCombinationISJ_Li1EffLNS1L_9ScaleType4KindE0ELNS_15FloatRoundStyleE2ESJ_EENS1_15EpilogueDefaultEEEEEvvEEEEvNT_6ParamsE,"",@"SHT_CUDA_INFO"
	.sectionflags	@""
	.align	4


	//----- nvinfo : EIATTR_CUDA_API_VERSION
	.align		4
        /*0000*/ 	.byte	0x04, 0x37
        /*0002*/ 	.short	(.L_21 - .L_20)
.L_20:
        /*0004*/ 	.word	0x00000082


	//----- nvinfo : EIATTR_KPARAM_INFO
	.align		4
.L_21:
        /*0008*/ 	.byte	0x04, 0x17
        /*000a*/ 	.short	(.L_23 - .L_22)
.L_22:
        /*000c*/ 	.word	0x00000000
        /*0010*/ 	.short	0x0000
        /*0012*/ 	.short	0x0070
        /*0014*/ 	.byte	0x00, 0xf0, 0x01, 0x10


	//----- nvinfo : EIATTR_SPARSE_MMA_MASK
	.align		4
.L_23:
        /*0018*/ 	.byte	0x03, 0x50
        /*001a*/ 	.short	0x0000


	//----- nvinfo : EIATTR_MAXREG_COUNT
	.align		4
        /*001c*/ 	.byte	0x03, 0x1b
        /*001e*/ 	.short	0x00a8


	//----- nvinfo : EIATTR_NUM_BARRIERS
	.align		4
        /*0020*/ 	.byte	0x02, 0x4c
        /*0022*/ 	.byte	0x01
	.zero		1


	//----- nvinfo : EIATTR_EXTERNS
	.align		4
        /*0024*/ 	.byte	0x04, 0x0f
        /*0026*/ 	.short	(.L_25 - .L_24)


	//   ....[0]....
	.align		4
.L_24:
        /*0028*/ 	.word	index@(__assertfail)


	//----- nvinfo : EIATTR_MERCURY_ISA_VERSION
	.align		4
.L_25:
        /*002c*/ 	.byte	0x03, 0x5f
        /*002e*/ 	.short	0x0101


	//----- nvinfo : EIATTR_INT_WARP_WIDE_INSTR_OFFSETS
	.align		4
        /*0030*/ 	.byte	0x04, 0x31
        /*0032*/ 	.short	(.L_27 - .L_26)


	//   ....[0]....
.L_26:
        /*0034*/ 	.word	0x00000600


	//   ....[1]....
        /*0038*/ 	.word	0x00000630


	//   ....[2]....
        /*003c*/ 	.word	0x00000710


	//----- nvinfo : EIATTR_COOP_GROUP_MASK_REGIDS
	.align		4
.L_27:
        /*0040*/ 	.byte	0x04, 0x29
        /*0042*/ 	.short	(.L_29 - .L_28)


	//   ....[0]....
.L_28:
        /*0044*/ 	.word	0xffffffff


	//   ....[1]....
        /*0048*/ 	.word	0xffffffff


	//   ....[2]....
        /*004c*/ 	.word	0xffffffff


	//   ....[3]....
        /*0050*/ 	.word	0xffffffff


	//   ....[4]....
        /*0054*/ 	.word	0xffffffff


	//----- nvinfo : EIATTR_COOP_GROUP_INSTR_OFFSETS
	.align		4
.L_29:
        /*0058*/ 	.byte	0x04, 0x28
        /*005a*/ 	.short	(.L_31 - .L_30)


	//   ....[0]....
.L_30:
        /*005c*/ 	.word	0x00000060


	//   ....[1]....
        /*0060*/ 	.word	0x00000070


	//   ....[2]....
        /*0064*/ 	.word	0x00000130


	//   ....[3]....
        /*0068*/ 	.word	0x00000510


	//   ....[4]....
        /*006c*/ 	.word	0x000011c0


	//----- nvinfo : EIATTR_REG_RECONFIG
	.align		4
.L_31:
        /*0070*/ 	.byte	0x01, 0x54
	.zero		2


	//----- nvinfo : EIATTR_SYSCALL_OFFSETS
	.align		4
        /*0074*/ 	.byte	0x04, 0x46
        /*0076*/ 	.short	(.L_33 - .L_32)


	//   ....[0]....
.L_32:
        /*0078*/ 	.word	0x00001380


	//----- nvinfo : EIATTR_MBARRIER_INSTR_OFFSETS
	.align		4
.L_33:
        /*007c*/ 	.byte	0x04, 0x39
        /*007e*/ 	.short	(.L_35 - .L_34)


	//   ....[0]....
.L_34:
        /*0080*/ 	.word	0x00000250
        /*0084*/ 	.word	0x000000ff
        /*0088*/ 	.word	0x00000000
        /*008c*/ 	.short	0x0100
        /*008e*/ 	.byte	0x08
	.zero		1


	//   ....[1]....
        /*0090*/ 	.word	0x00000260
        /*0094*/ 	.word	0x000000ff
        /*0098*/ 	.word	0x000000a8
        /*009c*/ 	.short	0x0100
        /*009e*/ 	.byte	0x08
	.zero		1


	//   ....[2]....
        /*00a0*/ 	.word	0x00000270
        /*00a4*/ 	.word	0x000000ff
        /*00a8*/ 	.word	0x00000008
        /*00ac*/ 	.short	0x0100
        /*00ae*/ 	.byte	0x08
	.zero		1


	//   ....[3]....
        /*00b0*/ 	.word	0x00000280
        /*00b4*/ 	.word	0x000000ff
        /*00b8*/ 	.word	0x000000b0
        /*00bc*/ 	.short	0x0100
        /*00be*/ 	.byte	0x08
	.zero		1


	//   ....[4]....
        /*00c0*/ 	.word	0x00000290
        /*00c4*/ 	.word	0x000000ff
        /*00c8*/ 	.word	0x00000010
        /*00cc*/ 	.short	0x0100
        /*00ce*/ 	.byte	0x08
	.zero		1


	//   ....[5]....
        /*00d0*/ 	.word	0x000002a0
        /*00d4*/ 	.word	0x000000ff
        /*00d8*/ 	.word	0x000000b8
        /*00dc*/ 	.short	0x0100
        /*00de*/ 	.byte	0x08
	.zero		1


	//   ....[6]....
        /*00e0*/ 	.word	0x000002b0
        /*00e4*/ 	.word	0x000000ff
        /*00e8*/ 	.word	0x00000018
        /*00ec*/ 	.short	0x0100
        /*00ee*/ 	.byte	0x08
	.zero		1


	//   ....[7]....
        /*00f0*/ 	.word	0x000002c0
        /*00f4*/ 	.word	0x000000ff
        /*00f8*/ 	.word	0x000000c0
        /*00fc*/ 	.short	0x0100
        /*00fe*/ 	.byte	0x08
	.zero		1


	//   ....[8]....
        /*0100*/ 	.word	0x000002d0
        /*0104*/ 	.word	0x000000ff
        /*0108*/ 	.word	0x00000020
        /*010c*/ 	.short	0x0100
        /*010e*/ 	.byte	0x08
	.zero		1


	//   ....[9]....
        /*0110*/ 	.word	0x000002e0
        /*0114*/ 	.word	0x000000ff
        /*0118*/ 	.word	0x000000c8
        /*011c*/ 	.short	0x0100
        /*011e*/ 	.byte	0x08
	.zero		1


	//   ....[10]....
        /*0120*/ 	.word	0x000002f0
        /*0124*/ 	.word	0x000000ff
        /*0128*/ 	.word	0x00000028
        /*012c*/ 	.short	0x0100
        /*012e*/ 	.byte	0x08
	.zero		1


	//   ....[11]....
        /*0130*/ 	.word	0x00000300
        /*0134*/ 	.word	0x000000ff
        /*0138*/ 	.word	0x000000d0
        /*013c*/ 	.short	0x0100
        /*013e*/ 	.byte	0x08
	.zero		1


	//   ....[12]....
        /*0140*/ 	.word	0x00000310
        /*0144*/ 	.word	0x000000ff
        /*0148*/ 	.word	0x00000030
        /*014c*/ 	.short	0x0100
        /*014e*/ 	.byte	0x08
	.zero		1


	//   ....[13]....
        /*0150*/ 	.word	0x00000320
        /*0154*/ 	.word	0x000000ff
        /*0158*/ 	.word	0x000000d8
        /*015c*/ 	.short	0x0100
        /*015e*/ 	.byte	0x08
	.zero		1


	//   ....[14]....
        /*0160*/ 	.word	0x00000330
        /*0164*/ 	.word	0x000000ff
        /*0168*/ 	.word	0x00000038
        /*016c*/ 	.short	0x0100
        /*016e*/ 	.byte	0x08
	.zero		1


	//   ....[15]....
        /*0170*/ 	.word	0x00000340
        /*0174*/ 	.word	0x000000ff
        /*0178*/ 	.word	0x000000e0
        /*017c*/ 	.short	0x0100
        /*017e*/ 	.byte	0x08
	.zero		1


	//   ....[16]....
        /*0180*/ 	.word	0x00000350
        /*0184*/ 	.word	0x000000ff
        /*0188*/ 	.word	0x00000040
        /*018c*/ 	.short	0x0100
        /*018e*/ 	.byte	0x08
	.zero		1


	//   ....[17]....
        /*0190*/ 	.word	0x00000360
        /*0194*/ 	.word	0x000000ff
        /*0198*/ 	.word	0x000000e8
        /*019c*/ 	.short	0x0100
        /*019e*/ 	.byte	0x08
	.zero		1


	//   ....[18]....
        /*01a0*/ 	.word	0x00000370
        /*01a4*/ 	.word	0x000000ff
        /*01a8*/ 	.word	0x00000048
        /*01ac*/ 	.short	0x0100
        /*01ae*/ 	.byte	0x08
	.zero		1


	//   ....[19]....
        /*01b0*/ 	.word	0x00000380
        /*01b4*/ 	.word	0x000000ff
        /*01b8*/ 	.word	0x000000f0
        /*01bc*/ 	.short	0x0100
        /*01be*/ 	.byte	0x08
	.zero		1


	//   ....[20]....
        /*01c0*/ 	.word	0x00000390
        /*01c4*/ 	.word	0x000000ff
        /*01c8*/ 	.word	0x00000050
        /*01cc*/ 	.short	0x0100
        /*01ce*/ 	.byte	0x08
	.zero		1


	//   ....[21]....
        /*01d0*/ 	.word	0x000003a0
        /*01d4*/ 	.word	0x000000ff
        /*01d8*/ 	.word	0x000000f8
        /*01dc*/ 	.short	0x0100
        /*01de*/ 	.byte	0x08
	.zero		1


	//   ....[22]....
        /*01e0*/ 	.word	0x000003b0
        /*01e4*/ 	.word	0x000000ff
        /*01e8*/ 	.word	0x00000058
        /*01ec*/ 	.short	0x0100
        /*01ee*/ 	.byte	0x08
	.zero		1


	//   ....[23]....
        /*01f0*/ 	.word	0x000003c0
        /*01f4*/ 	.word	0x000000ff
        /*01f8*/ 	.word	0x00000100
        /*01fc*/ 	.short	0x0100
        /*01fe*/ 	.byte	0x08
	.zero		1


	//   ....[24]....
        /*0200*/ 	.word	0x000003d0
        /*0204*/ 	.word	0x000000ff
        /*0208*/ 	.word	0x00000060
        /*020c*/ 	.short	0x0100
        /*020e*/ 	.byte	0x08
	.zero		1


	//   ....[25]....
        /*0210*/ 	.word	0x000003e0
        /*0214*/ 	.word	0x000000ff
        /*0218*/ 	.word	0x00000108
        /*021c*/ 	.short	0x0100
        /*021e*/ 	.byte	0x08
	.zero		1


	//   ....[26]....
        /*0220*/ 	.word	0x000003f0
        /*0224*/ 	.word	0x000000ff
        /*0228*/ 	.word	0x00000068
        /*022c*/ 	.short	0x0100
        /*022e*/ 	.byte	0x08
	.zero		1


	//   ....[27]....
        /*0230*/ 	.word	0x00000400
        /*0234*/ 	.word	0x000000ff
        /*0238*/ 	.word	0x00000110
        /*023c*/ 	.short	0x0100
        /*023e*/ 	.byte	0x08
	.zero		1


	//   ....[28]....
        /*0240*/ 	.word	0x00000410
        /*0244*/ 	.word	0x000000ff
        /*0248*/ 	.word	0x00000070
        /*024c*/ 	.short	0x0100
        /*024e*/ 	.byte	0x08
	.zero		1


	//   ....[29]....
        /*0250*/ 	.word	0x00000420
        /*0254*/ 	.word	0x000000ff
        /*0258*/ 	.word	0x00000118
        /*025c*/ 	.short	0x0100
        /*025e*/ 	.byte	0x08
	.zero		1


	//   ....[30]....
        /*0260*/ 	.word	0x00000430
        /*0264*/ 	.word	0x000000ff
        /*0268*/ 	.word	0x00000078
        /*026c*/ 	.short	0x0100
        /*026e*/ 	.byte	0x08
	.zero		1


	//   ....[31]....
        /*0270*/ 	.word	0x00000440
        /*0274*/ 	.word	0x000000ff
        /*0278*/ 	.word	0x00000120
        /*027c*/ 	.short	0x0100
        /*027e*/ 	.byte	0x08
	.zero		1


	//   ....[32]....
        /*0280*/ 	.word	0x00000450
        /*0284*/ 	.word	0x000000ff
        /*0288*/ 	.word	0x00000080
        /*028c*/ 	.short	0x0100
        /*028e*/ 	.byte	0x08
	.zero		1


	//   ....[33]....
        /*0290*/ 	.word	0x00000460
        /*0294*/ 	.word	0x000000ff
        /*0298*/ 	.word	0x00000128
        /*029c*/ 	.short	0x0100
        /*029e*/ 	.byte	0x08
	.zero		1


	//   ....[34]....
        /*02a0*/ 	.word	0x00000470
        /*02a4*/ 	.word	0x000000ff
        /*02a8*/ 	.word	0x00000088
        /*02ac*/ 	.short	0x0100
        /*02ae*/ 	.byte	0x08
	.zero		1


	//   ....[35]....
        /*02b0*/ 	.word	0x00000480
        /*02b4*/ 	.word	0x000000ff
        /*02b8*/ 	.word	0x00000130
        /*02bc*/ 	.short	0x0100
        /*02be*/ 	.byte	0x08
	.zero		1


	//   ....[36]....
        /*02c0*/ 	.word	0x00000490
        /*02c4*/ 	.word	0x000000ff
        /*02c8*/ 	.word	0x00000090
        /*02cc*/ 	.short	0x0100
        /*02ce*/ 	.byte	0x08
	.zero		1


	//   ....[37]....
        /*02d0*/ 	.word	0x000004a0
        /*02d4*/ 	.word	0x000000ff
        /*02d8*/ 	.word	0x00000138
        /*02dc*/ 	.short	0x0100
        /*02de*/ 	.byte	0x08
	.zero		1


	//   ....[38]....
        /*02e0*/ 	.word	0x000004b0
        /*02e4*/ 	.word	0x000000ff
        /*02e8*/ 	.word	0x00000098
        /*02ec*/ 	.short	0x0100
        /*02ee*/ 	.byte	0x08
	.zero		1


	//   ....[39]....
        /*02f0*/ 	.word	0x000004c0
        /*02f4*/ 	.word	0x000000ff
        /*02f8*/ 	.word	0x00000140
        /*02fc*/ 	.short	0x0100
        /*02fe*/ 	.byte	0x08
	.zero		1


	//   ....[40]....
        /*0300*/ 	.word	0x000004d0
        /*0304*/ 	.word	0x000000ff
        /*0308*/ 	.word	0x000000a0
        /*030c*/ 	.short	0x0100
        /*030e*/ 	.byte	0x08
	.zero		1


	//   ....[41]....
        /*0310*/ 	.word	0x000004e0
        /*0314*/ 	.word	0x000000ff
        /*0318*/ 	.word	0x00000148
        /*031c*/ 	.short	0x0100
        /*031e*/ 	.byte	0x08
	.zero		1


	//   ....[42]....
        /*0320*/ 	.word	0x00000780
        /*0324*/ 	.word	0x000000ff
        /*0328*/ 	.word	0x00000160
        /*032c*/ 	.short	0x0100
        /*032e*/ 	.byte	0x06
	.zero		1


	//   ....[43]....
        /*0330*/ 	.word	0x000007e0
        /*0334*/ 	.word	0x000000ff
        /*0338*/ 	.word	0x00000168
        /*033c*/ 	.short	0x0100
        /*033e*/ 	.byte	0x06
	.zero		1


	//   ....[44]....
        /*0340*/ 	.word	0x00001400
        /*0344*/ 	.word	0x00000003
        /*0348*/ 	.word	0x00000000
        /*034c*/ 	.short	0x010a
        /*034e*/ 	.byte	0x3f
	.zero		1


	//   ....[45]....
        /*0350*/ 	.word	0x00001440
        /*0354*/ 	.word	0x00000003
        /*0358*/ 	.word	0x00000000
        /*035c*/ 	.short	0x010a
        /*035e*/ 	.byte	0x3f
	.zero		1


	//   ....[46]....
        /*0360*/ 	.word	0x000019c0
        /*0364*/ 	.word	0x000000ff
        /*0368*/ 	.word	0x00000000
        /*036c*/ 	.short	0x010a
        /*036e*/ 	.byte	0x04
	.zero		1


	//   ....[47]....
        /*0370*/ 	.word	0x00001a00
        /*0374*/ 	.word	0x000000ff
        /*0378*/ 	.word	0x00000000
        /*037c*/ 	.short	0x010a
        /*037e*/ 	.byte	0x04
	.zero		1


	//   ....[48]....
        /*0380*/ 	.word	0x00001e50
        /*0384*/ 	.word	0x000000ff
        /*0388*/ 	.word	0x00000000
        /*038c*/ 	.short	0x0101
        /*038e*/ 	.byte	0x04
	.zero		1


	//   ....[49]....
        /*0390*/ 	.word	0x00002020
        /*0394*/ 	.word	0x00000004
        /*0398*/ 	.word	0x00000000
        /*039c*/ 	.short	0x0101
        /*039e*/ 	.byte	0x3f
	.zero		1


	//   ....[50]....
        /*03a0*/ 	.word	0x00008320
        /*03a4*/ 	.word	0x0000000e
        /*03a8*/ 	.word	0x000000a8
        /*03ac*/ 	.short	0x010a
        /*03ae*/ 	.byte	0x3f
	.zero		1


	//   ....[51]....
        /*03b0*/ 	.word	0x00008700
        /*03b4*/ 	.word	0x00000006
        /*03b8*/ 	.word	0x00000168
        /*03bc*/ 	.short	0x0101
        /*03be*/ 	.byte	0x3f
	.zero		1


	//   ....[52]....
        /*03c0*/ 	.word	0x00008df0
        /*03c4*/ 	.word	0x00000007
        /*03c8*/ 	.word	0x00000000
        /*03cc*/ 	.short	0x010a
        /*03ce*/ 	.byte	0x3f
	.zero		1


	//   ....[53]....
        /*03d0*/ 	.word	0x00008e70
        /*03d4*/ 	.word	0x00000009
        /*03d8*/ 	.word	0x00000000
        /*03dc*/ 	.short	0x010a
        /*03de*/ 	.byte	0x3f
	.zero		1


	//   ....[54]....
        /*03e0*/ 	.word	0x00008f00
        /*03e4*/ 	.word	0x00000006
        /*03e8*/ 	.word	0x00000000
        /*03ec*/ 	.short	0x010a
        /*03ee*/ 	.byte	0x3f
	.zero		1


	//   ....[55]....
        /*03f0*/ 	.word	0x00008f90
        /*03f4*/ 	.word	0x00000009
        /*03f8*/ 	.word	0x00000000
        /*03fc*/ 	.short	0x010a
        /*03fe*/ 	.byte	0x3f
	.zero		1


	//   ....[56]....
        /*0400*/ 	.word	0x00009020
        /*0404*/ 	.word	0x00000006
        /*0408*/ 	.word	0x00000000
        /*040c*/ 	.short	0x010a
        /*040e*/ 	.byte	0x3f
	.zero		1


	//   ....[57]....
        /*0410*/ 	.word	0x000090b0
        /*0414*/ 	.word	0x00000009
        /*0418*/ 	.word	0x00000000
        /*041c*/ 	.short	0x010a
        /*041e*/ 	.byte	0x3f
	.zero		1


	//   ....[58]....
        /*0420*/ 	.word	0x00009140
        /*0424*/ 	.word	0x00000006
        /*0428*/ 	.word	0x00000000
        /*042c*/ 	.short	0x010a
        /*042e*/ 	.byte	0x3f
	.zero		1


	//   ....[59]....
        /*0430*/ 	.word	0x000091d0
        /*0434*/ 	.word	0x00000009
        /*0438*/ 	.word	0x00000000
        /*043c*/ 	.short	0x010a
        /*043e*/ 	.byte	0x3f
	.zero		1


	//   ....[60]....
        /*0440*/ 	.word	0x00009260
        /*0444*/ 	.word	0x00000006
        /*0448*/ 	.word	0x00000000
        /*044c*/ 	.short	0x010a
        /*044e*/ 	.byte	0x3f
	.zero		1


	//   ....[61]....
        /*0450*/ 	.word	0x000092f0
        /*0454*/ 	.word	0x00000009
        /*0458*/ 	.word	0x00000000
        /*045c*/ 	.short	0x010a
        /*045e*/ 	.byte	0x3f
	.zero		1


	//   ....[62]....
        /*0460*/ 	.word	0x00009380
        /*0464*/ 	.word	0x00000006
        /*0468*/ 	.word	0x00000000
        /*046c*/ 	.short	0x010a
        /*046e*/ 	.byte	0x3f
	.zero		1


	//   ....[63]....
        /*0470*/ 	.word	0x00009410
        /*0474*/ 	.word	0x00000009
        /*0478*/ 	.word	0x00000000
        /*047c*/ 	.short	0x010a
        /*047e*/ 	.byte	0x3f
	.zero		1


	//   ....[64]....
        /*0480*/ 	.word	0x000094a0
        /*0484*/ 	.word	0x00000006
        /*0488*/ 	.word	0x00000000
        /*048c*/ 	.short	0x010a
        /*048e*/ 	.byte	0x3f
	.zero		1


	//   ....[65]....
        /*0490*/ 	.word	0x00009530
        /*0494*/ 	.word	0x00000009
        /*0498*/ 	.word	0x00000000
        /*049c*/ 	.short	0x010a
        /*049e*/ 	.byte	0x3f
	.zero		1


	//   ....[66]....
        /*04a0*/ 	.word	0x000095c0
        /*04a4*/ 	.word	0x00000006
        /*04a8*/ 	.word	0x00000000
        /*04ac*/ 	.short	0x010a
        /*04ae*/ 	.byte	0x3f
	.zero		1


	//   ....[67]....
        /*04b0*/ 	.word	0x00009650
        /*04b4*/ 	.word	0x00000009
        /*04b8*/ 	.word	0x00000000
        /*04bc*/ 	.short	0x010a
        /*04be*/ 	.byte	0x3f
	.zero		1


	//   ....[68]....
        /*04c0*/ 	.word	0x000096e0
        /*04c4*/ 	.word	0x00000006
        /*04c8*/ 	.word	0x00000000
        /*04cc*/ 	.short	0x010a
        /*04ce*/ 	.byte	0x3f
	.zero		1


	//   ....[69]....
        /*04d0*/ 	.word	0x00009770
        /*04d4*/ 	.word	0x00000009
        /*04d8*/ 	.word	0x00000000
        /*04dc*/ 	.short	0x010a
        /*04de*/ 	.byte	0x3f
	.zero		1


	//   ....[70]....
        /*04e0*/ 	.word	0x00009800
        /*04e4*/ 	.word	0x00000006
        /*04e8*/ 	.word	0x00000000
        /*04ec*/ 	.short	0x010a
        /*04ee*/ 	.byte	0x3f
	.zero		1


	//   ....[71]....
        /*04f0*/ 	.word	0x00009890
        /*04f4*/ 	.word	0x00000009
        /*04f8*/ 	.word	0x00000000
        /*04fc*/ 	.short	0x010a
        /*04fe*/ 	.byte	0x3f
	.zero		1


	//   ....[72]....
        /*0500*/ 	.word	0x00009920
        /*0504*/ 	.word	0x00000003
        /*0508*/ 	.word	0x00000000
        /*050c*/ 	.short	0x010a
        /*050e*/ 	.byte	0x3f
	.zero		1


	//   ....[73]....
        /*0510*/ 	.word	0x00009980
        /*0514*/ 	.word	0x00000003
        /*0518*/ 	.word	0x00000000
        /*051c*/ 	.short	0x010a
        /*051e*/ 	.byte	0x3f
	.zero		1


	//   ....[74]....
        /*0520*/ 	.word	0x000099e0
        /*0524*/ 	.word	0x00000005
        /*0528*/ 	.word	0x00000000
        /*052c*/ 	.short	0x010a
        /*052e*/ 	.byte	0x3f
	.zero		1


	//   ....[75]....
        /*0530*/ 	.word	0x00009ab0
        /*0534*/ 	.word	0x0000000e
        /*0538*/ 	.word	0x000000a8
        /*053c*/ 	.short	0x010a
        /*053e*/ 	.byte	0x3f
	.zero		1


	//   ....[76]....
        /*0540*/ 	.word	0x00009b80
        /*0544*/ 	.word	0x00000007
        /*0548*/ 	.word	0x00000000
        /*054c*/ 	.short	0x010a
        /*054e*/ 	.byte	0x3f
	.zero		1


	//   ....[77]....
        /*0550*/ 	.word	0x00009bd0
        /*0554*/ 	.word	0x00000009
        /*0558*/ 	.word	0x00000000
        /*055c*/ 	.short	0x010a
        /*055e*/ 	.byte	0x3f
	.zero		1


	//   ....[78]....
        /*0560*/ 	.word	0x00009c20
        /*0564*/ 	.word	0x00000006
        /*0568*/ 	.word	0x00000000
        /*056c*/ 	.short	0x010a
        /*056e*/ 	.byte	0x3f
	.zero		1


	//   ....[79]....
        /*0570*/ 	.word	0x00009c70
        /*0574*/ 	.word	0x00000009
        /*0578*/ 	.word	0x00000000
        /*057c*/ 	.short	0x010a
        /*057e*/ 	.byte	0x3f
	.zero		1


	//   ....[80]....
        /*0580*/ 	.word	0x00009cc0
        /*0584*/ 	.word	0x00000006
        /*0588*/ 	.word	0x00000000
        /*058c*/ 	.short	0x010a
        /*058e*/ 	.byte	0x3f
	.zero		1


	//   ....[81]....
        /*0590*/ 	.word	0x00009d10
        /*0594*/ 	.word	0x00000009
        /*0598*/ 	.word	0x00000000
        /*059c*/ 	.short	0x010a
        /*059e*/ 	.byte	0x3f
	.zero		1


	//   ....[82]....
        /*05a0*/ 	.word	0x00009d60
        /*05a4*/ 	.word	0x00000006
        /*05a8*/ 	.word	0x00000000
        /*05ac*/ 	.short	0x010a
        /*05ae*/ 	.byte	0x3f
	.zero		1


	//   ....[83]....
        /*05b0*/ 	.word	0x00009db0
        /*05b4*/ 	.word	0x00000009
        /*05b8*/ 	.word	0x00000000
        /*05bc*/ 	.short	0x010a
        /*05be*/ 	.byte	0x3f
	.zero		1


	//   ....[84]....
        /*05c0*/ 	.word	0x00009e00
        /*05c4*/ 	.word	0x00000006
        /*05c8*/ 	.word	0x00000000
        /*05cc*/ 	.short	0x010a
        /*05ce*/ 	.byte	0x3f
	.zero		1


	//   ....[85]....
        /*05d0*/ 	.word	0x00009e50
        /*05d4*/ 	.word	0x00000009
        /*05d8*/ 	.word	0x00000000
        /*05dc*/ 	.short	0x010a
        /*05de*/ 	.byte	0x3f
	.zero		1


	//   ....[86]....
        /*05e0*/ 	.word	0x00009ea0
        /*05e4*/ 	.word	0x00000006
        /*05e8*/ 	.word	0x00000000
        /*05ec*/ 	.short	0x010a
        /*05ee*/ 	.byte	0x3f
	.zero		1


	//   ....[87]....
        /*05f0*/ 	.word	0x00009ef0
        /*05f4*/ 	.word	0x00000009
        /*05f8*/ 	.word	0x00000000
        /*05fc*/ 	.short	0x010a
        /*05fe*/ 	.byte	0x3f
	.zero		1


	//   ....[88]....
        /*0600*/ 	.word	0x00009f40
        /*0604*/ 	.word	0x00000006
        /*0608*/ 	.word	0x00000000
        /*060c*/ 	.short	0x010a
        /*060e*/ 	.byte	0x3f
	.zero		1


	//   ....[89]....
        /*0610*/ 	.word	0x00009f90
        /*0614*/ 	.word	0x00000009
        /*0618*/ 	.word	0x00000000
        /*061c*/ 	.short	0x010a
        /*061e*/ 	.byte	0x3f
	.zero		1


	//   ....[90]....
        /*0620*/ 	.word	0x00009fe0
        /*0624*/ 	.word	0x00000006
        /*0628*/ 	.word	0x00000000
        /*062c*/ 	.short	0x010a
        /*062e*/ 	.byte	0x3f
	.zero		1


	//   ....[91]....
        /*0630*/ 	.word	0x0000a030
        /*0634*/ 	.word	0x00000009
        /*0638*/ 	.word	0x00000000
        /*063c*/ 	.short	0x010a
        /*063e*/ 	.byte	0x3f
	.zero		1


	//   ....[92]....
        /*0640*/ 	.word	0x0000a080
        /*0644*/ 	.word	0x00000006
        /*0648*/ 	.word	0x00000000
        /*064c*/ 	.short	0x010a
        /*064e*/ 	.byte	0x3f
	.zero		1


	//   ....[93]....
        /*0650*/ 	.word	0x0000a0d0
        /*0654*/ 	.word	0x00000009
        /*0658*/ 	.word	0x00000000
        /*065c*/ 	.short	0x010a
        /*065e*/ 	.byte	0x3f
	.zero		1


	//   ....[94]....
        /*0660*/ 	.word	0x0000a120
        /*0664*/ 	.word	0x00000006
        /*0668*/ 	.word	0x00000000
        /*066c*/ 	.short	0x010a
        /*066e*/ 	.byte	0x3f
	.zero		1


	//   ....[95]....
        /*0670*/ 	.word	0x0000a170
        /*0674*/ 	.word	0x00000009
        /*0678*/ 	.word	0x00000000
        /*067c*/ 	.short	0x010a
        /*067e*/ 	.byte	0x3f
	.zero		1


	//----- nvinfo : EIATTR_NUM_MBARRIERS
	.align		4
.L_35:
        /*0680*/ 	.byte	0x03, 0x38
        /*0682*/ 	.short	0x002c


	//----- nvinfo : EIATTR_EXIT_INSTR_OFFSETS
	.align		4
        /*0684*/ 	.byte	0x04, 0x1c
        /*0686*/ 	.short	(.L_37 - .L_36)


	//   ....[0]....
.L_36:
        /*0688*/ 	.word	0x00000830


	//   ....[1]....
        /*068c*/ 	.word	0x000010f0


	//   ....[2]....
        /*0690*/ 	.word	0x00007990


	//   ....[3]....
        /*0694*/ 	.word	0x00007fc0


	//   ....[4]....
        /*0698*/ 	.word	0x00009970


	//----- nvinfo : EIATTR_MAX_THREADS
	.align		4
.L_37:
        /*069c*/ 	.byte	0x04, 0x05
        /*069e*/ 	.short	(.L_39 - .L_38)
.L_38:
        /*06a0*/ 	.word	0x00000180
        /*06a4*/ 	.word	0x00000001
        /*06a8*/ 	.word	0x00000001


	//----- nvinfo : EIATTR_CRS_STACK_SIZE
	.align		4
.L_39:
        /*06ac*/ 	.byte	0x04, 0x1e
        /*06ae*/ 	.short	(.L_41 - .L_40)
.L_40:
        /*06b0*/ 	.word	0x00000000


	//----- nvinfo : EIATTR_CBANK_PARAM_SIZE
	.align		4
.L_41:
        /*06b4*/ 	.byte	0x03, 0x19
        /*06b6*/ 	.short	0x0470


	//----- nvinfo : EIATTR_PARAM_CBANK
	.align		4
        /*06b8*/ 	.byte	0x04, 0x0a
        /*06ba*/ 	.short	(.L_43 - .L_42)
	.align		4
.L_42:
        /*06bc*/ 	.word	index@(.nv.constant0._ZN7cutlass13device_kernelINS_4gemm6kernel13GemmUniversalIN4cute5tupleIJiiiiEEENS1_10collective13CollectiveMmaINS1_34MainloopSm90TmaGmmaWarpSpecializedILi21ENS5_IJNS4_1CILi1EEESB_SB_EEENS1_35KernelTmaWarpSpecializedCooperativeEEENS5_IJNSA_ILi256EEENSA_ILi80EEENSA_ILi16EEEEEENS_6half_tENS5_IJlSB_lEEESJ_SK_NS4_8TiledMMAINS4_8MMA_AtomIJNS4_4SM904GMMA25MMA_64x16x16_F32F16F16_SSILNSO_5MajorE0ELSQ_0ELNSO_7ScaleInE1ELSR_1EEEEEENS4_6LayoutINS5_IJNSA_ILi2EEESB_SB_EEENS5_IJSB_NSA_ILi0EEESX_EEEEENS5_IJNS4_10UnderscoreES10_S10_EEEEENS4_13SM90_TMA_LOADENS4_14ComposedLayoutINS4_7SwizzleILi1ELi4ELi3EEENS4_18smem_ptr_flag_bitsILi16EEENSU_INS5_IJNSA_ILi8EEESH_EEENS5_IJSH_SB_EEEEEEEvNS4_8identityES13_S1D_vS1E_EENS_8epilogue10collective6detail29Sm90TmaWarpSpecializedAdapterINS1H_15DefaultEpilogueISJ_SK_SK_NS1G_6thread17LinearCombinationISJ_Li1EffLNS1L_9ScaleType4KindE0ELNS_15FloatRoundStyleE2ESJ_EENS1_15EpilogueDefaultEEEEEvvEEEEvNT_6ParamsE)
        /*06c0*/ 	.short	0x0210
        /*06c2*/ 	.short	0x0470


	//----- nvinfo : EIATTR_SW_WAR
	.align		4
.L_43:
        /*06c4*/ 	.byte	0x04, 0x36
        /*06c6*/ 	.short	(.L_45 - .L_44)
.L_44:
        /*06c8*/ 	.word	0x00000008
.L_45:


//--------------------- .nv.callgraph             --------------------------
	.section	.nv.callgraph,"",@"SHT_CUDA_CALLGRAPH"
	.align	4
	.sectionentsize	8
	.align		4
        /*0000*/ 	.word	0x00000000
	.align		4
        /*0004*/ 	.word	0xffffffff
	.align		4
        /*0008*/ 	.word	index@(_ZN7cutlass13device_kernelINS_4gemm6kernel13GemmUniversalIN4cute5tupleIJiiiiEEENS1_10collective13CollectiveMmaINS1_34MainloopSm90TmaGmmaWarpSpecializedILi21ENS5_IJNS4_1CILi1EEESB_SB_EEENS1_35KernelTmaWarpSpecializedCooperativeEEENS5_IJNSA_ILi256EEENSA_ILi80EEENSA_ILi16EEEEEENS_6half_tENS5_IJlSB_lEEESJ_SK_NS4_8TiledMMAINS4_8MMA_AtomIJNS4_4SM904GMMA25MMA_64x16x16_F32F16F16_SSILNSO_5MajorE0ELSQ_0ELNSO_7ScaleInE1ELSR_1EEEEEENS4_6LayoutINS5_IJNSA_ILi2EEESB_SB_EEENS5_IJSB_NSA_ILi0EEESX_EEEEENS5_IJNS4_10UnderscoreES10_S10_EEEEENS4_13SM90_TMA_LOADENS4_14ComposedLayoutINS4_7SwizzleILi1ELi4ELi3EEENS4_18smem_ptr_flag_bitsILi16EEENSU_INS5_IJNSA_ILi8EEESH_EEENS5_IJSH_SB_EEEEEEEvNS4_8identityES13_S1D_vS1E_EENS_8epilogue10collective6detail29Sm90TmaWarpSpecializedAdapterINS1H_15DefaultEpilogueISJ_SK_SK_NS1G_6thread17LinearCombinationISJ_Li1EffLNS1L_9ScaleType4KindE0ELNS_15FloatRoundStyleE2ESJ_EENS1_15EpilogueDefaultEEEEEvvEEEEvNT_6ParamsE)
	.align		4
        /*000c*/ 	.word	index@(__assertfail)
	.align		4
        /*0010*/ 	.word	0x00000000
	.align		4
        /*0014*/ 	.word	0xfffffffe
	.align		4
        /*0018*/ 	.word	0x00000000
	.align		4
        /*001c*/ 	.word	0xfffffffd
	.align		4
        /*0020*/ 	.word	0x00000000
	.align		4
        /*0024*/ 	.word	0xfffffffc


//--------------------- .nv.constant4             --------------------------
	.section	.nv.constant4,"a",@progbits
	.align	8
	.align		8
.nv.constant4:
        /*0000*/ 	.dword	__assertfail
	.align		8
        /*0008*/ 	.dword	__unnamed_1
	.align		8
        /*0010*/ 	.dword	_ZN39_INTERNAL_655b7ea1_4_k_cu_69366c16_38634cuda3std3__45__cpo5beginE
	.align		8
        /*0018*/ 	.dword	_ZN39_INTERNAL_655b7ea1_4_k_cu_69366c16_38634cuda3std3__45__cpo3endE
	.align		8
        /*0020*/ 	.dword	_ZN39_INTERNAL_655b7ea1_4_k_cu_69366c16_38634cuda3std3__45__cpo6cbeginE
	.align		8
        /*0028*/ 	.dword	_ZN39_INTERNAL_655b7ea1_4_k_cu_69366c16_38634cuda3std3__45__cpo4cendE
	.align		8
        /*0030*/ 	.dword	_ZN39_INTERNAL_655b7ea1_4_k_cu_69366c16_38634cuda3std3__441_GLOBAL__N__655b7ea1_4_k_cu_69366c16_38636ignoreE
	.align		8
        /*0038*/ 	.dword	_ZN39_INTERNAL_655b7ea1_4_k_cu_69366c16_38634cuda3std3__419piecewise_constructE
	.align		8
        /*0040*/ 	.dword	_ZN39_INTERNAL_655b7ea1_4_k_cu_69366c16_38634cuda3std3__48in_placeE
	.align		8
        /*0048*/ 	.dword	_ZN39_INTERNAL_655b7ea1_4_k_cu_69366c16_38634cuda3std6ranges3__45__cpo4swapE
	.align		8
        /*0050*/ 	.dword	_ZN39_INTERNAL_655b7ea1_4_k_cu_69366c16_38634cuda3std6ranges3__45__cpo9iter_moveE
	.align		8
        /*0058*/ 	.dword	_ZN39_INTERNAL_655b7ea1_4_k_cu_69366c16_38634cute7productE
	.align		8
        /*0060*/ 	.dword	_ZN39_INTERNAL_655b7ea1_4_k_cu_69366c16_38634cute1_E
	.align		8
        /*0068*/ 	.dword	$str$22
	.align		8
        /*0070*/ 	.dword	$str$23


//--------------------- .text._ZN7cutlass13device_kernelINS_4gemm6kernel13GemmUniversalIN4cute5tupleIJiiiiEEENS1_10collective13CollectiveMmaINS1_34MainloopSm90TmaGmmaWarpSpecializedILi21ENS5_IJNS4_1CILi1EEESB_SB_EEENS1_35KernelTmaWarpSpecializedCooperativeEEENS5_IJNSA_ILi256EEENSA_ILi80EEENSA_ILi16EEEEEENS_6half_tENS5_IJlSB_lEEESJ_SK_NS4_8TiledMMAINS4_8MMA_AtomIJNS4_4SM904GMMA25MMA_64x16x16_F32F16F16_SSILNSO_5MajorE0ELSQ_0ELNSO_7ScaleInE1ELSR_1EEEEEENS4_6LayoutINS5_IJNSA_ILi2EEESB_SB_EEENS5_IJSB_NSA_ILi0EEESX_EEEEENS5_IJNS4_10UnderscoreES10_S10_EEEEENS4_13SM90_TMA_LOADENS4_14ComposedLayoutINS4_7SwizzleILi1ELi4ELi3EEENS4_18smem_ptr_flag_bitsILi16EEENSU_INS5_IJNSA_ILi8EEESH_EEENS5_IJSH_SB_EEEEEEEvNS4_8identityES13_S1D_vS1E_EENS_8epilogue10collective6detail29Sm90TmaWarpSpecializedAdapterINS1H_15DefaultEpilogueISJ_SK_SK_NS1G_6thread17LinearCombinationISJ_Li1EffLNS1L_9ScaleType4KindE0ELNS_15FloatRoundStyleE2ESJ_EENS1_15EpilogueDefaultEEEEEvvEEEEvNT_6ParamsE --------------------------
	.section	.text._ZN7cutlass13device_kernelINS_4gemm6kernel13GemmUniversalIN4cute5tupleIJiiiiEEENS1_10collective13CollectiveMmaINS1_34MainloopSm90TmaGmmaWarpSpecializedILi21ENS5_IJNS4_1CILi1EEESB_SB_EEENS1_35KernelTmaWarpSpecializedCooperativeEEENS5_IJNSA_ILi256EEENSA_ILi80EEENSA_ILi16EEEEEENS_6half_tENS5_IJlSB_lEEESJ_SK_NS4_8TiledMMAINS4_8MMA_AtomIJNS4_4SM904GMMA25MMA_64x16x16_F32F16F16_SSILNSO_5MajorE0ELSQ_0ELNSO_7ScaleInE1ELSR_1EEEEEENS4_6LayoutINS5_IJNSA_ILi2EEESB_SB_EEENS5_IJSB_NSA_ILi0EEESX_EEEEENS5_IJNS4_10UnderscoreES10_S10_EEEEENS4_13SM90_TMA_LOADENS4_14ComposedLayoutINS4_7SwizzleILi1ELi4ELi3EEENS4_18smem_ptr_flag_bitsILi16EEENSU_INS5_IJNSA_ILi8EEESH_EEENS5_IJSH_SB_EEEEEEEvNS4_8identityES13_S1D_vS1E_EENS_8epilogue10collective6detail29Sm90TmaWarpSpecializedAdapterINS1H_15DefaultEpilogueISJ_SK_SK_NS1G_6thread17LinearCombinationISJ_Li1EffLNS1L_9ScaleType4KindE0ELNS_15FloatRoundStyleE2ESJ_EENS1_15EpilogueDefaultEEEEEvvEEEEvNT_6ParamsE,"ax",@progbits
	.align	128
.text._ZN7cutlass13device_kernelINS_4gemm6kernel13GemmUniversalIN4cute5tupleIJiiiiEEENS1_10collective13CollectiveMmaINS1_34MainloopSm90TmaGmmaWarpSpecializedILi21ENS5_IJNS4_1CILi1EEESB_SB_EEENS1_35KernelTmaWarpSpecializedCooperativeEEENS5_IJNSA_ILi256EEENSA_ILi80EEENSA_ILi16EEEEEENS_6half_tENS5_IJlSB_lEEESJ_SK_NS4_8TiledMMAINS4_8MMA_AtomIJNS4_4SM904GMMA25MMA_64x16x16_F32F16F16_SSILNSO_5MajorE0ELSQ_0ELNSO_7ScaleInE1ELSR_1EEEEEENS4_6LayoutINS5_IJNSA_ILi2EEESB_SB_EEENS5_IJSB_NSA_ILi0EEESX_EEEEENS5_IJNS4_10UnderscoreES10_S10_EEEEENS4_13SM90_TMA_LOADENS4_14ComposedLayoutINS4_7SwizzleILi1ELi4ELi3EEENS4_18smem_ptr_flag_bitsILi16EEENSU_INS5_IJNSA_ILi8EEESH_EEENS5_IJSH_SB_EEEEEEEvNS4_8identityES13_S1D_vS1E_EENS_8epilogue10collective6detail29Sm90TmaWarpSpecializedAdapterINS1H_15DefaultEpilogueISJ_SK_SK_NS1G_6thread17LinearCombinationISJ_Li1EffLNS1L_9ScaleType4KindE0ELNS_15FloatRoundStyleE2ESJ_EENS1_15EpilogueDefaultEEEEEvvEEEEvNT_6ParamsE:
        .type           _ZN7cutlass13device_kernelINS_4gemm6kernel13GemmUniversalIN4cute5tupleIJiiiiEEENS1_10collective13CollectiveMmaINS1_34MainloopSm90TmaGmmaWarpSpecializedILi21ENS5_IJNS4_1CILi1EEESB_SB_EEENS1_35KernelTmaWarpSpecializedCooperativeEEENS5_IJNSA_ILi256EEENSA_ILi80EEENSA_ILi16EEEEEENS_6half_tENS5_IJlSB_lEEESJ_SK_NS4_8TiledMMAINS4_8MMA_AtomIJNS4_4SM904GMMA25MMA_64x16x16_F32F16F16_SSILNSO_5MajorE0ELSQ_0ELNSO_7ScaleInE1ELSR_1EEEEEENS4_6LayoutINS5_IJNSA_ILi2EEESB_SB_EEENS5_IJSB_NSA_ILi0EEESX_EEEEENS5_IJNS4_10UnderscoreES10_S10_EEEEENS4_13SM90_TMA_LOADENS4_14ComposedLayoutINS4_7SwizzleILi1ELi4ELi3EEENS4_18smem_ptr_flag_bitsILi16EEENSU_INS5_IJNSA_ILi8EEESH_EEENS5_IJSH_SB_EEEEEEEvNS4_8identityES13_S1D_vS1E_EENS_8epilogue10collective6detail29Sm90TmaWarpSpecializedAdapterINS1H_15DefaultEpilogueISJ_SK_SK_NS1G_6thread17LinearCombinationISJ_Li1EffLNS1L_9ScaleType4KindE0ELNS_15FloatRoundStyleE2ESJ_EENS1_15EpilogueDefaultEEEEEvvEEEEvNT_6ParamsE,@function
        .size           _ZN7cutlass13device_kernelINS_4gemm6kernel13GemmUniversalIN4cute5tupleIJiiiiEEENS1_10collective13CollectiveMmaINS1_34MainloopSm90TmaGmmaWarpSpecializedILi21ENS5_IJNS4_1CILi1EEESB_SB_EEENS1_35KernelTmaWarpSpecializedCooperativeEEENS5_IJNSA_ILi256EEENSA_ILi80EEENSA_ILi16EEEEEENS_6half_tENS5_IJlSB_lEEESJ_SK_NS4_8TiledMMAINS4_8MMA_AtomIJNS4_4SM904GMMA25MMA_64x16x16_F32F16F16_SSILNSO_5MajorE0ELSQ_0ELNSO_7ScaleInE1ELSR_1EEEEEENS4_6LayoutINS5_IJNSA_ILi2EEESB_SB_EEENS5_IJSB_NSA_ILi0EEESX_EEEEENS5_IJNS4_10UnderscoreES10_S10_EEEEENS4_13SM90_TMA_LOADENS4_14ComposedLayoutINS4_7SwizzleILi1ELi4ELi3EEENS4_18smem_ptr_flag_bitsILi16EEENSU_INS5_IJNSA_ILi8EEESH_EEENS5_IJSH_SB_EEEEEEEvNS4_8identityES13_S1D_vS1E_EENS_8epilogue10collective6detail29Sm90TmaWarpSpecializedAdapterINS1H_15DefaultEpilogueISJ_SK_SK_NS1G_6thread17LinearCombinationISJ_Li1EffLNS1L_9ScaleType4KindE0ELNS_15FloatRoundStyleE2ESJ_EENS1_15EpilogueDefaultEEEEEvvEEEEvNT_6ParamsE,(.L_x_259 - _ZN7cutlass13device_kernelINS_4gemm6kernel13GemmUniversalIN4cute5tupleIJiiiiEEENS1_10collective13CollectiveMmaINS1_34MainloopSm90TmaGmmaWarpSpecializedILi21ENS5_IJNS4_1CILi1EEESB_SB_EEENS1_35KernelTmaWarpSpecializedCooperativeEEENS5_IJNSA_ILi256EEENSA_ILi80EEENSA_ILi16EEEEEENS_6half_tENS5_IJlSB_lEEESJ_SK_NS4_8TiledMMAINS4_8MMA_AtomIJNS4_4SM904GMMA25MMA_64x16x16_F32F16F16_SSILNSO_5MajorE0ELSQ_0ELNSO_7ScaleInE1ELSR_1EEEEEENS4_6LayoutINS5_IJNSA_ILi2EEESB_SB_EEENS5_IJSB_NSA_ILi0EEESX_EEEEENS5_IJNS4_10UnderscoreES10_S10_EEEEENS4_13SM90_TMA_LOADENS4_14ComposedLayoutINS4_7SwizzleILi1ELi4ELi3EEENS4_18smem_ptr_flag_bitsILi16EEENSU_INS5_IJNSA_ILi8EEESH_EEENS5_IJSH_SB_EEEEEEEvNS4_8identityES13_S1D_vS1E_EENS_8epilogue10collective6detail29Sm90TmaWarpSpecializedAdapterINS1H_15DefaultEpilogueISJ_SK_SK_NS1G_6thread17LinearCombinationISJ_Li1EffLNS1L_9ScaleType4KindE0ELNS_15FloatRoundStyleE2ESJ_EENS1_15EpilogueDefaultEEEEEvvEEEEvNT_6ParamsE)
        .other          _ZN7cutlass13device_kernelINS_4gemm6kernel13GemmUniversalIN4cute5tupleIJiiiiEEENS1_10collective13CollectiveMmaINS1_34MainloopSm90TmaGmmaWarpSpecializedILi21ENS5_IJNS4_1CILi1EEESB_SB_EEENS1_35KernelTmaWarpSpecializedCooperativeEEENS5_IJNSA_ILi256EEENSA_ILi80EEENSA_ILi16EEEEEENS_6half_tENS5_IJlSB_lEEESJ_SK_NS4_8TiledMMAINS4_8MMA_AtomIJNS4_4SM904GMMA25MMA_64x16x16_F32F16F16_SSILNSO_5MajorE0ELSQ_0ELNSO_7ScaleInE1ELSR_1EEEEEENS4_6LayoutINS5_IJNSA_ILi2EEESB_SB_EEENS5_IJSB_NSA_ILi0EEESX_EEEEENS5_IJNS4_10UnderscoreES10_S10_EEEEENS4_13SM90_TMA_LOADENS4_14ComposedLayoutINS4_7SwizzleILi1ELi4ELi3EEENS4_18smem_ptr_flag_bitsILi16EEENSU_INS5_IJNSA_ILi8EEESH_EEENS5_IJSH_SB_EEEEEEEvNS4_8identityES13_S1D_vS1E_EENS_8epilogue10collective6detail29Sm90TmaWarpSpecializedAdapterINS1H_15DefaultEpilogueISJ_SK_SK_NS1G_6thread17LinearCombinationISJ_Li1EffLNS1L_9ScaleType4KindE0ELNS_15FloatRoundStyleE2ESJ_EENS1_15EpilogueDefaultEEEEEvvEEEEvNT_6ParamsE,@"STO_CUDA_ENTRY STV_DEFAULT"
_ZN7cutlass13device_kernelINS_4gemm6kernel13GemmUniversalIN4cute5tupleIJiiiiEEENS1_10collective13CollectiveMmaINS1_34MainloopSm90TmaGmmaWarpSpecializedILi21ENS5_IJNS4_1CILi1EEESB_SB_EEENS1_35KernelTmaWarpSpecializedCooperativeEEENS5_IJNSA_ILi256EEENSA_ILi80EEENSA_ILi16EEEEEENS_6half_tENS5_IJlSB_lEEESJ_SK_NS4_8TiledMMAINS4_8MMA_AtomIJNS4_4SM904GMMA25MMA_64x16x16_F32F16F16_SSILNSO_5MajorE0ELSQ_0ELNSO_7ScaleInE1ELSR_1EEEEEENS4_6LayoutINS5_IJNSA_ILi2EEESB_SB_EEENS5_IJSB_NSA_ILi0EEESX_EEEEENS5_IJNS4_10UnderscoreES10_S10_EEEEENS4_13SM90_TMA_LOADENS4_14ComposedLayoutINS4_7SwizzleILi1ELi4ELi3EEENS4_18smem_ptr_flag_bitsILi16EEENSU_INS5_IJNSA_ILi8EEESH_EEENS5_IJSH_SB_EEEEEEEvNS4_8identityES13_S1D_vS1E_EENS_8epilogue10collective6detail29Sm90TmaWarpSpecializedAdapterINS1H_15DefaultEpilogueISJ_SK_SK_NS1G_6thread17LinearCombinationISJ_Li1EffLNS1L_9ScaleType4KindE0ELNS_15FloatRoundStyleE2ESJ_EENS1_15EpilogueDefaultEEEEEvvEEEEvNT_6ParamsE:
[----:B------:R-:W0:Y:S01]  /*0000*/  LDC R1, c[0x0][0x28] ;  /* 0x00000a00ff017b82 */ /* 0x000e220000000800 */
[----:B------:R-:W1:Y:S01]  /*0010*/  S2R R18, SR_TID.X ;  /* 0x0000000000127919 */ /* 0x000e620000002100 */
[----:B------:R-:W-:Y:S01]  /*0020*/  ELECT P0, URZ, PT ;  /* 0x00000000003f782f */ /* 0x000fe20003800000 */
[----:B------:R-:W-:Y:S01]  /*0030*/  BSSY B0, `(.L_x_0) ;  /* 0x000000f000007945 */ /* 0x000fe20003800000 */
[--C-:B-1----:R-:W-:Y:S02]  /*0040*/  SHF.R.U32.HI R0, RZ, 0x5, R18.reuse ;  /* 0x00000005ff007819 */ /* 0x102fe40000011612 */
[----:B------:R-:W-:-:S03]  /*0050*/  SHF.R.U32.HI R22, RZ, 0x7, R18 ;  /* 0x00000007ff167819 */ /* 0x000fc60000011612 */
[----:B------:R-:W1:Y:S04]  /*0060*/  SHFL.IDX PT, R5, R0, RZ, 0x1f ;  /* 0x00001fff00057589 */ /* 0x000e6800000e0000 */
[----:B------:R2:W3:Y:S01]  /*0070*/  SHFL.IDX PT, R8, R22, RZ, 0x1f ;  /* 0x00001fff16087589 */ /* 0x0004e200000e0000 */
[----:B-1----:R-:W-:-:S13]  /*0080*/  ISETP.NE.OR P0, PT, R5, RZ, !P0 ;  /* 0x000000ff0500720c */ /* 0x002fda0004705670 */
[----:B0-23--:R-:W-:Y:S05]  /*0090*/  @P0 BRA `(.L_x_1) ;  /* 0x0000000000200947 */ /* 0x00dfea0003800000 */
[----:B------:R-:W-:Y:S02]  /*00a0*/  ULDC.64 UR4, c[0x0][0x198] ;  /* 0x0000660000047ab9 */ /* 0x000fe40000000a00 */
[----:B------:R-:W-:Y:S02]  /*00b0*/  UIADD3 UR6, UP0, UR4, 0xf0, URZ ;  /* 0x000000f004067890 */ /* 0x000fe4000ff1e03f */
[----:B------:R-:W-:Y:S02]  /*00c0*/  UIADD3 UR4, UP1, UR4, 0x1f0, URZ ;  /* 0x000001f004047890 */ /* 0x000fe4000ff3e03f */
[----:B------:R-:W-:Y:S02]  /*00d0*/  UIADD3.X UR7, URZ, UR5, URZ, UP0, !UPT ;  /* 0x000000053f077290 */ /* 0x000fe400087fe43f */
[----:B------:R-:W-:-:S07]  /*00e0*/  UIADD3.X UR5, URZ, UR5, URZ, UP1, !UPT ;  /* 0x000000053f057290 */ /* 0x000fce0008ffe43f */
[----:B------:R0:W-:Y:S02]  /*00f0*/  UTMACCTL.PF [UR6] ;  /* 0x00000000060079b9 */ /* 0x0001e40008040000 */
[----:B------:R0:W-:Y:S02]  /*0100*/  UTMACCTL.PF [UR4] ;  /* 0x00000000040079b9 */ /* 0x0001e40008040000 */
[----:B0-----:R-:W-:Y:S01]  /*0110*/  NOP ;  /* 0x0000000000007918 */ /* 0x001fe20000000000 */
.L_x_1:
[----:B------:R-:W-:Y:S05]  /*0120*/  BSYNC B0 ;  /* 0x0000000000007941 */ /* 0x000fea0003800000 */
.L_x_0:
[----:B------:R-:W0:Y:S02]  /*0130*/  SHFL.IDX PT, R2, R0, RZ, 0x1f ;  /* 0x00001fff00027589 */ /* 0x000e2400000e0000 */
[----:B0-----:R-:W-:-:S13]  /*0140*/  ISETP.NE.AND P0, PT, R2, RZ, PT ;  /* 0x000000ff0200720c */ /* 0x001fda0003f05270 */
[----:B------:R-:W-:Y:S05]  /*0150*/  @P0 BRA `(.L_x_2) ;  /* 0x0000000000ec0947 */ /* 0x000fea0003800000 */
[----:B------:R-:W-:Y:S01]  /*0160*/  ELECT P0, URZ, PT ;  /* 0x00000000003f782f */ /* 0x000fe20003800000 */
[----:B------:R-:W-:-:S12]  /*0170*/  BSSY B0, `(.L_x_2) ;  /* 0x0000039000007945 */ /* 0x000fd80003800000 */
[----:B------:R-:W-:Y:S05]  /*0180*/  @!P0 BRA `(.L_x_3) ;  /* 0x0000000000dc8947 */ /* 0x000fea0003800000 */
[----:B------:R-:W0:Y:S01]  /*0190*/  S2UR UR8, SR_CgaCtaId ;  /* 0x00000000000879c3 */ /* 0x000e220000008800 */
[----:B------:R-:W-:Y:S01]  /*01a0*/  UMOV UR4, 0x400 ;  /* 0x0000040000047882 */ /* 0x000fe20000000000 */
[----:B------:R-:W-:Y:S01]  /*01b0*/  UMOV UR5, 0x1 ;  /* 0x0000000100057882 */ /* 0x000fe20000000000 */
[----:B------:R-:W-:Y:S02]  /*01c0*/  UMOV UR6, 0x100 ;  /* 0x0000010000067882 */ /* 0x000fe40000000000 */
[----:B------:R-:W-:-:S04]  /*01d0*/  UIADD3 UR6, -UR6, 0x100000, URZ ;  /* 0x0010000006067890 */ /* 0x000fc8000fffe13f */
[----:B------:R-:W-:Y:S02]  /*01e0*/  USHF.L.U32 UR7, UR6, 0xb, URZ ;  /* 0x0000000b06077899 */ /* 0x000fe4000800063f */
[----:B------:R-:W-:Y:S02]  /*01f0*/  USHF.L.U32 UR6, UR6, 0x1, URZ ;  /* 0x0000000106067899 */ /* 0x000fe4000800063f */
[----:B0-----:R-:W-:Y:S02]  /*0200*/  ULEA UR8, UR8, UR4, 0x18 ;  /* 0x0000000408087291 */ /* 0x001fe4000f8ec03f */
[----:B------:R-:W-:-:S04]  /*0210*/  UIADD3 UR4, -UR5, 0x100000, URZ ;  /* 0x0010000005047890 */ /* 0x000fc8000fffe13f */
[----:B------:R-:W-:Y:S02]  /*0220*/  USHF.L.U32 UR5, UR4, 0xb, URZ ;  /* 0x0000000b04057899 */ /* 0x000fe4000800063f */
[----:B------:R-:W-:Y:S01]  /*0230*/  USHF.L.U32 UR4, UR4, 0x1, URZ ;  /* 0x0000000104047899 */ /* 0x000fe2000800063f */
[----:B------:R-:W0:Y:S11]  /*0240*/  FENCE.VIEW.ASYNC.S ;  /* 0x00000000000073c6 */ /* 0x000e360000000000 */
[----:B0-----:R0:W1:Y:S01]  /*0250*/  SYNCS.EXCH.64 URZ, [UR8], UR4 ;  /* 0x00000004083f75b2 */ /* 0x0010620008000100 */
[----:B------:R0:W2:Y:S01]  /*0260*/  SYNCS.EXCH.64 URZ, [UR8+0xa8], UR6 ;  /* 0x0000a806083f75b2 */ /* 0x0000a20008000100 */
[----:B------:R0:W3:Y:S01]  /*0270*/  SYNCS.EXCH.64 URZ, [UR8+0x8], UR4 ;  /* 0x00000804083f75b2 */ /* 0x0000e20008000100 */
[----:B------:R0:W4:Y:S01]  /*0280*/  SYNCS.EXCH.64 URZ, [UR8+0xb0], UR6 ;  /* 0x0000b006083f75b2 */ /* 0x0001220008000100 */
[----:B------:R0:W0:Y:S01]  /*0290*/  SYNCS.EXCH.64 URZ, [UR8+0x10], UR4 ;  /* 0x00001004083f75b2 */ /* 0x0000220008000100 */
        /* <DEDUP_REMOVED lines=37> */
[----:B-1234-:R-:W-:Y:S01]  /*04f0*/  NOP ;  /* 0x0000000000007918 */ /* 0x01efe20000000000 */
.L_x_3:
[----:B0-----:R-:W-:Y:S05]  /*0500*/  BSYNC B0 ;  /* 0x0000000000007941 */ /* 0x001fea0003800000 */
.L_x_2:
[----:B------:R-:W0:Y:S01]  /*0510*/  SHFL.IDX PT, R0, R0, RZ, 0x1f ;  /* 0x00001fff00007589 */ /* 0x000e2200000e0000 */
[----:B------:R-:W-:Y:S01]  /*0520*/  ELECT P0, URZ, PT ;  /* 0x00000000003f782f */ /* 0x000fe20003800000 */
[----:B------:R-:W1:Y:S01]  /*0530*/  LDC R2, c[0x0][0x65c] ;  /* 0x00019700ff027b82 */ /* 0x000e620000000800 */
[----:B------:R-:W-:Y:S01]  /*0540*/  SHF.R.S32.HI R6, RZ, 0x1f, R5 ;  /* 0x0000001fff067819 */ /* 0x000fe20000011405 */
[----:B------:R-:W2:Y:S01]  /*0550*/  S2R R3, SR_CTAID.Y ;  /* 0x0000000000037919 */ /* 0x000ea20000002600 */
[----:B------:R-:W-:Y:S01]  /*0560*/  UMOV UR4, 0x20 ;  /* 0x0000002000047882 */ /* 0x000fe20000000000 */
[----:B------:R-:W-:Y:S01]  /*0570*/  ISETP.NE.AND P2, PT, R8, RZ, PT ;  /* 0x000000ff0800720c */ /* 0x000fe20003f45270 */
[----:B------:R-:W-:Y:S01]  /*0580*/  NOP ;  /* 0x0000000000007918 */ /* 0x000fe20000000000 */
[----:B------:R-:W3:Y:S01]  /*0590*/  S2R R4, SR_CTAID.X ;  /* 0x0000000000047919 */ /* 0x000ee20000002500 */
[----:B------:R-:W-:Y:S01]  /*05a0*/  LEA.HI R6, R6, R5, RZ, 0x2 ;  /* 0x0000000506067211 */ /* 0x000fe200078f10ff */
[----:B------:R-:W-:Y:S01]  /*05b0*/  NOP ;  /* 0x0000000000007918 */ /* 0x000fe20000000000 */
[----:B0-----:R-:W-:-:S02]  /*05c0*/  ISETP.NE.OR P0, PT, R0, RZ, !P0 ;  /* 0x000000ff0000720c */ /* 0x001fc40004705670 */
[----:B-1----:R-:W-:-:S04]  /*05d0*/  ISETP.NE.AND P3, PT, R2, 0x1, PT ;  /* 0x000000010200780c */ /* 0x002fc80003f65270 */
[----:B------:R-:W-:Y:S02]  /*05e0*/  P2R R0, PR, RZ, 0x8 ;  /* 0x00000008ff007803 */ /* 0x000fe40000000000 */
[----:B------:R-:W-:-:S05]  /*05f0*/  LOP3.LUT R0, R6, 0xfffffffc, RZ, 0xc0, !PT ;  /* 0xfffffffc06007812 */ /* 0x000fca00078ec0ff */
[----:B------:R-:W-:Y:S01]  /*0600*/  VOTEU.ALL UP0, P0 ;  /* 0x00000000003f7886 */ /* 0x000fe20000000000 */
[----:B------:R-:W-:Y:S01]  /*0610*/  IMAD.IADD R0, R5, 0x1, -R0 ;  /* 0x0000000105007824 */ /* 0x000fe200078e0a00 */
[----:B------:R-:W3:Y:S01]  /*0620*/  @P3 LDC R17, c[0x0][0x10] ;  /* 0x00000400ff113b82 */ /* 0x000ee20000000800 */
[----:B------:R-:W-:Y:S01]  /*0630*/  VOTEU.ALL UP1, P0 ;  /* 0x00000000003f7886 */ /* 0x000fe20000020000 */
[----:B--2---:R-:W-:Y:S01]  /*0640*/  @P3 IMAD.MOV.U32 R6, RZ, RZ, R3 ;  /* 0x000000ffff063224 */ /* 0x004fe200078e0003 */
[----:B------:R-:W-:Y:S01]  /*0650*/  @!UP0 UMOV UR6, 0x400 ;  /* 0x0000040000068882 */ /* 0x000fe20000000000 */
[----:B------:R-:W-:-:S04]  /*0660*/  @!UP0 UIADD3 UR4, -UR4, 0x100000, URZ ;  /* 0x0010000004048890 */ /* 0x000fc8000fffe13f */
[----:B------:R-:W-:Y:S02]  /*0670*/  @!UP0 USHF.L.U32 UR5, UR4, 0xb, URZ ;  /* 0x0000000b04058899 */ /* 0x000fe4000800063f */
[----:B------:R-:W-:Y:S01]  /*0680*/  @!UP0 USHF.L.U32 UR4, UR4, 0x1, URZ ;  /* 0x0000000104048899 */ /* 0x000fe2000800063f */
[----:B------:R-:W-:Y:S02]  /*0690*/  @P3 IMAD.MOV.U32 R7, RZ, RZ, RZ ;  /* 0x000000ffff073224 */ /* 0x000fe400078e00ff */
[----:B------:R-:W-:Y:S01]  /*06a0*/  IMAD.MOV.U32 R5, RZ, RZ, RZ ;  /* 0x000000ffff057224 */ /* 0x000fe200078e00ff */
[----:B------:R-:W0:Y:S01]  /*06b0*/  @!UP0 S2UR UR7, SR_CgaCtaId ;  /* 0x00000000000789c3 */ /* 0x000e220000008800 */
[----:B------:R-:W-:-:S07]  /*06c0*/  @P3 IMAD.MOV.U32 R11, RZ, RZ, RZ ;  /* 0x000000ffff0b3224 */ /* 0x000fce00078e00ff */
[----:B------:R-:W1:Y:S01]  /*06d0*/  @!P3 LDC R9, c[0x0][0xc] ;  /* 0x00000300ff09bb82 */ /* 0x000e620000000800 */
[----:B---3--:R-:W-:-:S04]  /*06e0*/  @P3 IMAD.WIDE.U32 R16, R4, R17, R6 ;  /* 0x0000001104103225 */ /* 0x008fc800078e0006 */
[----:B------:R-:W-:Y:S01]  /*06f0*/  @P3 IMAD.IADD R17, R17, 0x1, R11 ;  /* 0x0000000111113824 */ /* 0x000fe200078e020b */
[----:B0-----:R-:W-:Y:S01]  /*0700*/  @!UP0 ULEA UR6, UR7, UR6, 0x18 ;  /* 0x0000000607068291 */ /* 0x001fe2000f8ec03f */
[----:B------:R-:W-:Y:S01]  /*0710*/  VOTEU.ALL UP0, P0 ;  /* 0x00000000003f7886 */ /* 0x000fe20000000000 */
[----:B------:R-:W-:-:S04]  /*0720*/  ISETP.NE.AND P0, PT, R0, 0x3, PT ;  /* 0x000000030000780c */ /* 0x000fc80003f05270 */
[----:B------:R-:W-:Y:S01]  /*0730*/  ISETP.EQ.OR P0, PT, R0, RZ, !P0 ;  /* 0x000000ff0000720c */ /* 0x000fe20004702670 */
[----:B-1----:R-:W-:-:S03]  /*0740*/  @!P3 IMAD.WIDE.U32 R6, R9, R3, R4 ;  /* 0x000000030906b225 */ /* 0x002fc600078e0004 */
[C---:B------:R-:W-:Y:S01]  /*0750*/  ISETP.EQ.AND P0, PT, R8.reuse, RZ, P0 ;  /* 0x000000ff0800720c */ /* 0x040fe20000702270 */
[----:B------:R-:W-:Y:S01]  /*0760*/  VIADD R8, R8, 0xffffffff ;  /* 0xffffffff08087836 */ /* 0x000fe20000000000 */
[----:B------:R-:W0:Y:S02]  /*0770*/  FENCE.VIEW.ASYNC.S ;  /* 0x00000000000073c6 */ /* 0x000e240000000000 */
[----:B0-----:R0:W1:Y:S01]  /*0780*/  @!UP0 SYNCS.EXCH.64 URZ, [UR6+0x160], UR4 ;  /* 0x00016004063f85b2 */ /* 0x0010620008000100 */
[----:B------:R-:W-:Y:S01]  /*0790*/  @!P3 IMAD.MOV.U32 R16, RZ, RZ, R6 ;  /* 0x000000ffff10b224 */ /* 0x000fe200078e0006 */
[----:B------:R-:W-:Y:S01]  /*07a0*/  SEL R19, RZ, 0x1, !P0 ;  /* 0x00000001ff137807 */ /* 0x000fe20004000000 */
[----:B------:R-:W-:Y:S01]  /*07b0*/  @!P3 IMAD.MOV.U32 R17, RZ, RZ, R7 ;  /* 0x000000ffff11b224 */ /* 0x000fe200078e0007 */
[----:B------:R-:W-:-:S04]  /*07c0*/  ISETP.GE.U32.AND P1, PT, R8, 0x2, PT ;  /* 0x000000020800780c */ /* 0x000fc80003f26070 */
[----:B------:R-:W-:Y:S01]  /*07d0*/  SEL R19, R19, 0x2, P1 ;  /* 0x0000000213137807 */ /* 0x000fe20000800000 */
[----:B------:R0:W1:Y:S01]  /*07e0*/  @!UP1 SYNCS.EXCH.64 URZ, [UR6+0x168], UR4 ;  /* 0x00016804063f95b2 */ /* 0x0000620008000100 */
[----:B------:R-:W-:Y:S01]  /*07f0*/  NOP ;  /* 0x0000000000007918 */ /* 0x000fe20000000000 */
[----:B-1----:R-:W-:Y:S06]  /*0800*/  BAR.SYNC.DEFER_BLOCKING 0x0 ;  /* 0x0000000000007b1d */ /* 0x002fec0000010000 */
[----:B------:R-:W-:Y:S05]  /*0810*/  @!P2 BRA `(.L_x_4) ;  /* 0x000000700060a947 */ /* 0x000fea0003800000 */
[----:B------:R-:W-:-:S13]  /*0820*/  ISETP.GT.U32.AND P0, PT, R8, 0x1, PT ;  /* 0x000000010800780c */ /* 0x000fda0003f04070 */
[----:B0-----:R-:W-:Y:S05]  /*0830*/  @P0 EXIT ;  /* 0x000000000000094d */ /* 0x001fea0003800000 */
[----:B------:R-:W-:Y:S01]  /*0840*/  ULDC.64 UR4, c[0x0][0x650] ;  /* 0x0001940000047ab9 */ /* 0x000fe20000000a00 */
[----:B------:R-:W-:Y:S01]  /*0850*/  PRMT R0, RZ, 0x7610, R0 ;  /* 0x00007610ff007816 */ /* 0x000fe20000000000 */
[----:B------:R-:W-:Y:S01]  /*0860*/  IMAD.MOV.U32 R106, RZ, RZ, -0x1 ;  /* 0xffffffffff6a7424 */ /* 0x000fe200078e00ff */
[----:B------:R-:W-:Y:S01]  /*0870*/  ISETP.GE.U32.AND P0, PT, R16, UR4, PT ;  /* 0x0000000410007c0c */ /* 0x000fe2000bf06070 */
[----:B------:R-:W-:Y:S02]  /*0880*/  IMAD.MOV.U32 R107, RZ, RZ, -0x1 ;  /* 0xffffffffff6b7424 */ /* 0x000fe400078e00ff */
[----:B------:R-:W-:Y:S01]  /*0890*/  IMAD.MOV.U32 R23, RZ, RZ, -0x1 ;  /* 0xffffffffff177424 */ /* 0x000fe200078e00ff */
[----:B------:R-:W-:-:S13]  /*08a0*/  ISETP.GE.U32.AND.EX P0, PT, R17, UR5, PT, P0 ;  /* 0x0000000511007c0c */ /* 0x000fda000bf06100 */
[----:B------:R-:W-:Y:S05]  /*08b0*/  @P0 BRA `(.L_x_5) ;  /* 0x0000000400540947 */ /* 0x000fea0003800000 */
[----:B------:R-:W0:Y:S01]  /*08c0*/  LDC.64 R14, c[0x0][0x628] ;  /* 0x00018a00ff0e7b82 */ /* 0x000e220000000a00 */
[----:B------:R-:W-:Y:S02]  /*08d0*/  IMAD.MOV.U32 R6, RZ, RZ, R16 ;  /* 0x000000ffff067224 */ /* 0x000fe400078e0010 */
[----:B------:R-:W-:-:S05]  /*08e0*/  IMAD.MOV.U32 R7, RZ, RZ, R17 ;  /* 0x000000ffff077224 */ /* 0x000fca00078e0011 */
[----:B------:R-:W1:Y:S08]  /*08f0*/  LDC R0, c[0x0][0x630] ;  /* 0x00018c00ff007b82 */ /* 0x000e700000000800 */
[----:B------:R-:W2:Y:S01]  /*0900*/  LDC.64 R20, c[0x0][0x620] ;  /* 0x00018800ff147b82 */ /* 0x000ea20000000a00 */
[----:B0-----:R-:W-:-:S04]  /*0910*/  ISETP.NE.U32.AND P0, PT, R14, RZ, PT ;  /* 0x000000ff0e00720c */ /* 0x001fc80003f05070 */
[----:B------:R-:W-:-:S13]  /*0920*/  ISETP.NE.AND.EX P0, PT, R15, RZ, PT, P0 ;  /* 0x000000ff0f00720c */ /* 0x000fda0003f05300 */
[----:B-12---:R-:W-:Y:S05]  /*0930*/  @!P0 BRA `(.L_x_6) ;  /* 0x0000000000288947 */ /* 0x006fea0003800000 */
[----:B------:R-:W0:Y:S02]  /*0940*/  LDC R11, c[0x0][0x634] ;  /* 0x00018d00ff0b7b82 */ /* 0x000e240000000800 */
[----:B0-----:R-:W-:-:S05]  /*0950*/  IADD3 R11, P0, R16, R11, RZ ;  /* 0x0000000b100b7210 */ /* 0x001fca0007f1e0ff */
[----:B------:R-:W-:-:S04]  /*0960*/  IMAD.X R13, RZ, RZ, R17, P0 ;  /* 0x000000ffff0d7224 */ /* 0x000fc800000e0611 */
[----:B------:R-:W-:-:S04]  /*0970*/  IMAD.WIDE.U32 R6, R13, R14, RZ ;  /* 0x0000000e0d067225 */ /* 0x000fc800078e00ff */
[----:B------:R-:W-:-:S04]  /*0980*/  IMAD.WIDE.U32 R8, P0, R11, R15, R6 ;  /* 0x0000000f0b087225 */ /* 0x000fc80007800006 */
[----:B------:R-:W-:-:S04]  /*0990*/  IMAD.WIDE.U32 R6, R11, R14, RZ ;  /* 0x0000000e0b067225 */ /* 0x000fc800078e00ff */
[----:B------:R-:W-:Y:S01]  /*09a0*/  IMAD.X R11, RZ, RZ, RZ, P0 ;  /* 0x000000ffff0b7224 */ /* 0x000fe200000e06ff */
[----:B------:R-:W-:Y:S01]  /*09b0*/  IADD3 RZ, P0, R7, R8, RZ ;  /* 0x0000000807ff7210 */ /* 0x000fe20007f1e0ff */
[----:B------:R-:W-:-:S04]  /*09c0*/  IMAD.MOV.U32 R10, RZ, RZ, R9 ;  /* 0x000000ffff0a7224 */ /* 0x000fc800078e0009 */
[----:B------:R-:W-:-:S08]  /*09d0*/  IMAD.WIDE.U32.X R6, R13, R15, R10, P0 ;  /* 0x0000000f0d067225 */ /* 0x000fd000000e040a */
.L_x_6:
[-CC-:B------:R-:W-:Y:S01]  /*09e0*/  SHF.R.U64 R23, R6, R0.reuse, R7.reuse ;  /* 0x0000000006177219 */ /* 0x180fe20000001207 */
[----:B------:R-:W0:Y:S01]  /*09f0*/  LDC R10, c[0x0][0x618] ;  /* 0x00018600ff0a7b82 */ /* 0x000e220000000800 */
[----:B------:R-:W-:Y:S01]  /*0a00*/  SHF.R.U32.HI R5, RZ, R0, R7 ;  /* 0x00000000ff057219 */ /* 0x000fe20000011607 */
[----:B------:R-:W-:Y:S01]  /*0a10*/  ULDC UR4, c[0x0][0x150] ;  /* 0x0000540000047ab9 */ /* 0x000fe20000000800 */
[----:B------:R-:W-:Y:S02]  /*0a20*/  IADD3 R9, P0, RZ, -R23, RZ ;  /* 0x80000017ff097210 */ /* 0x000fe40007f1e0ff */
[----:B------:R-:W-:-:S03]  /*0a30*/  I2FP.F32.U32 R0, R4 ;  /* 0x0000000400007245 */ /* 0x000fc60000201000 */
[----:B------:R-:W1:Y:S01]  /*0a40*/  LDC.64 R28, c[0x0][0x640] ;  /* 0x00019000ff1c7b82 */ /* 0x000e620000000a00 */
[----:B------:R-:W-:Y:S02]  /*0a50*/  IMAD.X R11, RZ, RZ, ~R5, P0 ;  /* 0x000000ffff0b7224 */ /* 0x000fe400000e0e05 */
[----:B------:R-:W-:Y:S01]  /*0a60*/  FMUL R0, R0, UR4 ;  /* 0x0000000400007c20 */ /* 0x000fe20008400000 */
[----:B------:R-:W-:Y:S01]  /*0a70*/  IMAD.WIDE.U32 R6, R9, R20, R16 ;  /* 0x0000001409067225 */ /* 0x000fe200078e0010 */
[----:B------:R-:W-:-:S03]  /*0a80*/  ULDC UR4, c[0x0][0x154] ;  /* 0x0000550000047ab9 */ /* 0x000fc60000000800 */
[----:B------:R-:W-:Y:S01]  /*0a90*/  IMAD R8, R11, R20, RZ ;  /* 0x000000140b087224 */ /* 0x000fe200078e02ff */
[----:B------:R-:W2:Y:S01]  /*0aa0*/  LDC R5, c[0x0][0x144] ;  /* 0x00005100ff057b82 */ /* 0x000ea20000000800 */
[----:B------:R-:W3:Y:S02]  /*0ab0*/  F2I.U32.TRUNC.NTZ R0, R0 ;  /* 0x0000000000007305 */ /* 0x000ee4000020f000 */
[----:B------:R-:W-:-:S04]  /*0ac0*/  IMAD R9, R9, R21, R8 ;  /* 0x0000001509097224 */ /* 0x000fc800078e0208 */
[----:B------:R-:W-:Y:S01]  /*0ad0*/  IMAD.IADD R7, R7, 0x1, R9 ;  /* 0x0000000107077824 */ /* 0x000fe200078e0209 */
[----:B------:R-:W4:Y:S01]  /*0ae0*/  LDC R12, c[0x0][0x608] ;  /* 0x00018200ff0c7b82 */ /* 0x000f220000000800 */
[----:B------:R-:W-:-:S03]  /*0af0*/  IMAD.MOV.U32 R9, RZ, RZ, -0x1 ;  /* 0xffffffffff097424 */ /* 0x000fc600078e00ff */
[-CC-:B0-----:R-:W-:Y:S02]  /*0b00*/  SHF.R.U64 R20, R6, R10.reuse, R7.reuse ;  /* 0x0000000a06147219 */ /* 0x181fe40000001207 */
[----:B------:R-:W-:Y:S02]  /*0b10*/  I2FP.F32.U32 R6, R3 ;  /* 0x0000000300067245 */ /* 0x000fe40000201000 */
[----:B------:R-:W0:Y:S01]  /*0b20*/  LDC R26, c[0x0][0x658] ;  /* 0x00019600ff1a7b82 */ /* 0x000e220000000800 */
[----:B-1----:R-:W-:Y:S01]  /*0b30*/  ISETP.NE.U32.AND P0, PT, R28, RZ, PT ;  /* 0x000000ff1c00720c */ /* 0x002fe20003f05070 */
[----:B---3--:R-:W-:Y:S01]  /*0b40*/  IMAD.MOV R8, RZ, RZ, -R0 ;  /* 0x000000ffff087224 */ /* 0x008fe200078e0a00 */
[----:B------:R-:W-:Y:S01]  /*0b50*/  SHF.R.U32.HI R7, RZ, R10, R7 ;  /* 0x0000000aff077219 */ /* 0x000fe20000011607 */
[----:B------:R-:W-:Y:S01]  /*0b60*/  FMUL R6, R6, UR4 ;  /* 0x0000000406067c20 */ /* 0x000fe20008400000 */
[----:B------:R-:W-:-:S03]  /*0b70*/  ISETP.NE.AND.EX P0, PT, R29, RZ, PT, P0 ;  /* 0x000000ff1d00720c */ /* 0x000fc60003f05300 */
[----:B------:R-:W1:Y:S01]  /*0b80*/  LDC R14, c[0x0][0x148] ;  /* 0x00005200ff0e7b82 */ /* 0x000e620000000800 */
[----:B--2---:R-:W-:-:S07]  /*0b90*/  IMAD R0, R5, R8, R4 ;  /* 0x0000000805007224 */ /* 0x004fce00078e0204 */
[----:B------:R-:W2:Y:S01]  /*0ba0*/  LDC R24, c[0x0][0x600] ;  /* 0x00018000ff187b82 */ /* 0x000ea20000000800 */
[-CC-:B----4-:R-:W-:Y:S02]  /*0bb0*/  SHF.R.U64 R30, R20, R12.reuse, R7.reuse ;  /* 0x0000000c141e7219 */ /* 0x190fe40000001207 */
[----:B------:R-:W-:Y:S01]  /*0bc0*/  SHF.R.U32.HI R5, RZ, R12, R7 ;  /* 0x0000000cff057219 */ /* 0x000fe20000011607 */
[----:B------:R-:W-:Y:S01]  /*0bd0*/  IMAD.MOV.U32 R7, RZ, RZ, 0x1 ;  /* 0x00000001ff077424 */ /* 0x000fe200078e00ff */
[----:B------:R3:W4:Y:S03]  /*0be0*/  F2I.U32.TRUNC.NTZ R12, R6 ;  /* 0x00000006000c7305 */ /* 0x000726000020f000 */
[----:B------:R-:W1:Y:S01]  /*0bf0*/  LDC R15, c[0x0][0x648] ;  /* 0x00019200ff0f7b82 */ /* 0x000e620000000800 */
[-C--:B0-----:R-:W-:Y:S02]  /*0c00*/  SHF.L.U32 R4, R9, R26.reuse, RZ ;  /* 0x0000001a09047219 */ /* 0x081fe400000006ff */
[----:B------:R-:W-:-:S02]  /*0c10*/  SHF.R.U64 R32, R30, R26, R5 ;  /* 0x0000001a1e207219 */ /* 0x000fc40000001205 */
[----:B------:R-:W-:Y:S02]  /*0c20*/  LOP3.LUT R11, RZ, R4, RZ, 0x33, !PT ;  /* 0x00000004ff0b7212 */ /* 0x000fe400078e33ff */
[-C--:B------:R-:W-:Y:S01]  /*0c30*/  SHF.R.U32.HI R5, RZ, R26.reuse, R5 ;  /* 0x0000001aff057219 */ /* 0x080fe20000011605 */
[----:B------:R-:W0:Y:S01]  /*0c40*/  LDC R21, c[0x0][0x638] ;  /* 0x00018e00ff157b82 */ /* 0x000e220000000800 */
[----:B------:R-:W-:Y:S01]  /*0c50*/  SHF.L.U32 R10, R7, R26, RZ ;  /* 0x0000001a070a7219 */ /* 0x000fe200000006ff */
[----:B------:R-:W-:-:S06]  /*0c60*/  IMAD.MOV.U32 R4, RZ, RZ, R32 ;  /* 0x000000ffff047224 */ /* 0x000fcc00078e0020 */
[----:B------:R-:W0:Y:S01]  /*0c70*/  LDC R106, c[0x0][0x610] ;  /* 0x00018400ff6a7b82 */ /* 0x000e220000000800 */
[----:B---34-:R-:W-:Y:S05]  /*0c80*/  @!P0 BRA `(.L_x_7) ;  /* 0x0000000000288947 */ /* 0x018fea0003800000 */
[----:B------:R-:W3:Y:S02]  /*0c90*/  LDC R9, c[0x0][0x64c] ;  /* 0x00019300ff097b82 */ /* 0x000ee40000000800 */
[----:B---3--:R-:W-:-:S05]  /*0ca0*/  IADD3 R9, P0, R32, R9, RZ ;  /* 0x0000000920097210 */ /* 0x008fca0007f1e0ff */
        /* <DEDUP_REMOVED lines=8> */
.L_x_7:
[----:B-1----:R-:W-:Y:S01]  /*0d30*/  SHF.R.U64 R4, R4, R15, R5 ;  /* 0x0000000f04047219 */ /* 0x002fe20000001205 */
[----:B--2---:R-:W-:Y:S01]  /*0d40*/  VIADD R5, R24, 0xffffffff ;  /* 0xffffffff18057836 */ /* 0x004fe20000000000 */
[----:B------:R-:W-:Y:S01]  /*0d50*/  LOP3.LUT R11, R30, R11, RZ, 0xc0, !PT ;  /* 0x0000000b1e0b7212 */ /* 0x000fe200078ec0ff */
[----:B------:R-:W-:Y:S02]  /*0d60*/  IMAD.MOV R12, RZ, RZ, -R12 ;  /* 0x000000ffff0c7224 */ /* 0x000fe400078e0a0c */
[----:B------:R-:W-:Y:S01]  /*0d70*/  IMAD.MOV R6, RZ, RZ, -R4 ;  /* 0x000000ffff067224 */ /* 0x000fe200078e0a04 */
[----:B------:R-:W-:Y:S01]  /*0d80*/  LOP3.LUT R5, R20, R5, RZ, 0xc0, !PT ;  /* 0x0000000514057212 */ /* 0x000fe200078ec0ff */
[----:B------:R-:W-:Y:S02]  /*0d90*/  @P3 IMAD R0, R14, R12, R3 ;  /* 0x0000000c0e003224 */ /* 0x000fe400078e0203 */
[----:B------:R-:W-:Y:S02]  /*0da0*/  IMAD R11, R10, R4, R11 ;  /* 0x000000040a0b7224 */ /* 0x000fe400078e020b */
[----:B0-----:R-:W-:-:S02]  /*0db0*/  IMAD R3, R6, R21, R32 ;  /* 0x0000001506037224 */ /* 0x001fc400078e0220 */
[----:B------:R-:W-:Y:S02]  /*0dc0*/  IMAD R106, R11, R106, R0 ;  /* 0x0000006a0b6a7224 */ /* 0x000fe400078e0200 */
[----:B------:R-:W-:Y:S02]  /*0dd0*/  IMAD R3, R3, R24, R5 ;  /* 0x0000001803037224 */ /* 0x000fe400078e0205 */
[----:B------:R-:W-:-:S03]  /*0de0*/  IMAD.MOV.U32 R0, RZ, RZ, 0x1 ;  /* 0x00000001ff007424 */ /* 0x000fc600078e00ff */
[----:B------:R-:W-:Y:S02]  /*0df0*/  SEL R107, R3, R106, !P3 ;  /* 0x0000006a036b7207 */ /* 0x000fe40005800000 */
[----:B------:R-:W-:-:S07]  /*0e00*/  SEL R106, R106, R3, !P3 ;  /* 0x000000036a6a7207 */ /* 0x000fce0005800000 */
.L_x_5:
[----:B------:R-:W-:-:S08]  /*0e10*/  NOP ;  /* 0x0000000000007918 */ /* 0x000fd00000000000 */
[----:B------:R-:W0:Y:S02]  /*0e20*/  USETMAXREG.TRY_ALLOC.CTAPOOL UP0, 0xe8 ;  /* 0x000000e8000079c8 */ /* 0x000e240008000600 */
[----:B0-----:R-:W-:-:S13]  /*0e30*/  PLOP3.LUT P0, PT, PT, PT, UP0, 0x80, 0x0 ;  /* 0x000000000000781c */ /* 0x001fda0003f0f008 */
[----:B------:R-:W-:Y:S05]  /*0e40*/  @!P0 BRA `(.L_x_5) ;  /* 0xfffffffc00f08947 */ /* 0x000fea000383ffff */
[----:B------:R-:W-:Y:S01]  /*0e50*/  ULDC.64 UR4, c[0x0][0x598] ;  /* 0x0001660000047ab9 */ /* 0x000fe20000000a00 */
[----:B------:R-:W-:Y:S01]  /*0e60*/  ULDC.64 UR36, c[0x0][0x208] ;  /* 0x0000820000247ab9 */ /* 0x000fe20000000a00 */
[----:B------:R-:W-:-:S04]  /*0e70*/  ISETP.NE.U32.AND P0, PT, RZ, UR4, PT ;  /* 0x00000004ff007c0c */ /* 0x000fc8000bf05070 */
[----:B------:R-:W-:-:S13]  /*0e80*/  ISETP.NE.AND.EX P0, PT, RZ, UR5, PT, P0 ;  /* 0x00000005ff007c0c */ /* 0x000fda000bf05300 */
[----:B------:R-:W-:Y:S05]  /*0e90*/  @!P0 BRA `(.L_x_8) ;  /* 0x00000000001c8947 */ /* 0x000fea0003800000 */
[----:B------:R-:W0:Y:S02]  /*0ea0*/  LDC.64 R4, c[0x0][0x598] ;  /* 0x00016600ff047b82 */ /* 0x000e240000000a00 */
[----:B0-----:R-:W2:Y:S02]  /*0eb0*/  LDG.E.64 R4, desc[UR36][R4.64] ;  /* 0x0000002404047981 */ /* 0x001ea4000c1e1b00 */
[----:B--2---:R-:W-:-:S04]  /*0ec0*/  ISETP.NE.U32.AND P0, PT, R4, RZ, PT ;  /* 0x000000ff0400720c */ /* 0x004fc80003f05070 */
[----:B------:R-:W-:-:S13]  /*0ed0*/  ISETP.NE.AND.EX P0, PT, R5, RZ, PT, P0 ;  /* 0x000000ff0500720c */ /* 0x000fda0003f05300 */
[----:B------:R-:W-:Y:S05]  /*0ee0*/  @!P0 BRA `(.L_x_8) ;  /* 0x0000000000088947 */ /* 0x000fea0003800000 */
[----:B------:R0:W5:Y:S01]  /*0ef0*/  LD.E R104, desc[UR36][R4.64] ;  /* 0x0000002404687980 */ /* 0x000162000c101900 */
[----:B------:R-:W-:Y:S05]  /*0f00*/  BRA `(.L_x_9) ;  /* 0x0000000000247947 */ /* 0x000fea0003800000 */
.L_x_8:
[----:B------:R-:W-:Y:S02]  /*0f10*/  ULDC.64 UR4, c[0x0][0x588] ;  /* 0x0001620000047ab9 */ /* 0x000fe40000000a00 */
[----:B------:R-:W-:-:S04]  /*0f20*/  ISETP.NE.U32.AND P0, PT, RZ, UR4, PT ;  /* 0x00000004ff007c0c */ /* 0x000fc8000bf05070 */
[----:B------:R-:W-:-:S13]  /*0f30*/  ISETP.NE.AND.EX P0, PT, RZ, UR5, PT, P0 ;  /* 0x00000005ff007c0c */ /* 0x000fda000bf05300 */
[----:B------:R-:W-:Y:S05]  /*0f40*/  @!P0 BRA `(.L_x_10) ;  /* 0x00000000000c8947 */ /* 0x000fea0003800000 */
[----:B------:R-:W0:Y:S02]  /*0f50*/  LDC.64 R104, c[0x0][0x588] ;  /* 0x00016200ff687b82 */ /* 0x000e240000000a00 */
[----:B0-----:R1:W5:Y:S01]  /*0f60*/  LDG.E R104, desc[UR36][R104.64] ;  /* 0x0000002468687981 */ /* 0x001362000c1e1900 */
[----:B------:R-:W-:Y:S05]  /*0f70*/  BRA `(.L_x_9) ;  /* 0x0000000000087947 */ /* 0x000fea0003800000 */
.L_x_10:
[----:B------:R-:W-:Y:S02]  /*0f80*/  ULDC UR4, c[0x0][0x580] ;  /* 0x0001600000047ab9 */ /* 0x000fe40000000800 */
[----:B------:R-:W-:-:S07]  /*0f90*/  IMAD.U32 R104, RZ, RZ, UR4 ;  /* 0x00000004ff687e24 */ /* 0x000fce000f8e00ff */
.L_x_9:
[----:B------:R-:W-:Y:S02]  /*0fa0*/  ULDC.64 UR4, c[0x0][0x5a0] ;  /* 0x0001680000047ab9 */ /* 0x000fe40000000a00 */
[----:B------:R-:W-:-:S04]  /*0fb0*/  ISETP.NE.U32.AND P0, PT, RZ, UR4, PT ;  /* 0x00000004ff007c0c */ /* 0x000fc8000bf05070 */
[----:B------:R-:W-:-:S13]  /*0fc0*/  ISETP.NE.AND.EX P0, PT, RZ, UR5, PT, P0 ;  /* 0x00000005ff007c0c */ /* 0x000fda000bf05300 */
[----:B------:R-:W-:Y:S05]  /*0fd0*/  @!P0 BRA `(.L_x_11) ;  /* 0x00000000001c8947 */ /* 0x000fea0003800000 */
[----:B0-----:R-:W0:Y:S02]  /*0fe0*/  LDC.64 R4, c[0x0][0x5a0] ;  /* 0x00016800ff047b82 */ /* 0x001e240000000a00 */
[----:B0-----:R-:W2:Y:S02]  /*0ff0*/  LDG.E.64 R4, desc[UR36][R4.64] ;  /* 0x0000002404047981 */ /* 0x001ea4000c1e1b00 */
[----:B--2---:R-:W-:-:S04]  /*1000*/  ISETP.NE.U32.AND P0, PT, R4, RZ, PT ;  /* 0x000000ff0400720c */ /* 0x004fc80003f05070 */
[----:B------:R-:W-:-:S13]  /*1010*/  ISETP.NE.AND.EX P0, PT, R5, RZ, PT, P0 ;  /* 0x000000ff0500720c */ /* 0x000fda0003f05300 */
[----:B------:R-:W-:Y:S05]  /*1020*/  @!P0 BRA `(.L_x_11) ;  /* 0x0000000000088947 */ /* 0x000fea0003800000 */
[----:B-1----:R0:W5:Y:S01]  /*1030*/  LD.E R105, desc[UR36][R4.64] ;  /* 0x0000002404697980 */ /* 0x002162000c101900 */
[----:B------:R-:W-:Y:S05]  /*1040*/  BRA `(.L_x_12) ;  /* 0x0000000000247947 */ /* 0x000fea0003800000 */
.L_x_11:
[----:B------:R-:W-:Y:S02]  /*1050*/  ULDC.64 UR4, c[0x0][0x590] ;  /* 0x0001640000047ab9 */ /* 0x000fe40000000a00 */
[----:B------:R-:W-:-:S04]  /*1060*/  ISETP.NE.U32.AND P0, PT, RZ, UR4, PT ;  /* 0x00000004ff007c0c */ /* 0x000fc8000bf05070 */
[----:B------:R-:W-:-:S13]  /*1070*/  ISETP.NE.AND.EX P0, PT, RZ, UR5, PT, P0 ;  /* 0x00000005ff007c0c */ /* 0x000fda000bf05300 */
[----:B------:R-:W-:Y:S05]  /*1080*/  @!P0 BRA `(.L_x_13) ;  /* 0x00000000000c8947 */ /* 0x000fea0003800000 */
[----:B0-----:R-:W1:Y:S02]  /*1090*/  LDC.64 R4, c[0x0][0x590] ;  /* 0x00016400ff047b82 */ /* 0x001e640000000a00 */
[----:B-1----:R1:W5:Y:S01]  /*10a0*/  LDG.E R105, desc[UR36][R4.64] ;  /* 0x0000002404697981 */ /* 0x002362000c1e1900 */
[----:B------:R-:W-:Y:S05]  /*10b0*/  BRA `(.L_x_12) ;  /* 0x0000000000087947 */ /* 0x000fea0003800000 */
.L_x_13:
[----:B------:R-:W-:Y:S02]  /*10c0*/  ULDC UR4, c[0x0][0x584] ;  /* 0x0001610000047ab9 */ /* 0x000fe40000000800 */
[----:B-1----:R-:W-:-:S07]  /*10d0*/  IMAD.U32 R105, RZ, RZ, UR4 ;  /* 0x00000004ff697e24 */ /* 0x002fce000f8e00ff */
.L_x_12:
[----:B------:R-:W-:-:S13]  /*10e0*/  LOP3.LUT P0, RZ, R0, 0xff, RZ, 0xc0, !PT ;  /* 0x000000ff00ff7812 */ /* 0x000fda000780c0ff */
[----:B------:R-:W-:Y:S05]  /*10f0*/  @!P0 EXIT ;  /* 0x000000000000894d */ /* 0x000fea0003800000 */
[----:B------:R-:W-:Y:S01]  /*1100*/  ULDC UR4, c[0x0][0x28c] ;  /* 0x0000a30000047ab9 */ /* 0x000fe20000000800 */
[----:B------:R-:W-:Y:S01]  /*1110*/  LOP3.LUT R116, R19, 0x1, RZ, 0xfc, !PT ;  /* 0x0000000113747812 */ /* 0x000fe200078efcff */
[----:B------:R-:W-:Y:S01]  /*1120*/  UIADD3 UR4, UR4, 0xf, URZ ;  /* 0x0000000f04047890 */ /* 0x000fe2000fffe03f */
[----:B------:R-:W-:Y:S01]  /*1130*/  UMOV UR38, URZ ;  /* 0x0000003f00267c82 */ /* 0x000fe20008000000 */
[----:B------:R-:W-:Y:S02]  /*1140*/  UMOV UR39, URZ ;  /* 0x0000003f00277c82 */ /* 0x000fe40008000000 */
[----:B------:R-:W-:-:S04]  /*1150*/  USHF.R.S32.HI UR5, URZ, 0x1f, UR4 ;  /* 0x0000001f3f057899 */ /* 0x000fc80008011404 */
[----:B------:R-:W-:-:S04]  /*1160*/  ULEA.HI UR5, UR5, UR4, URZ, 0x4 ;  /* 0x0000000405057291 */ /* 0x000fc8000f8f203f */
[----:B------:R-:W-:-:S12]  /*1170*/  USHF.R.S32.HI UR40, URZ, 0x4, UR5 ;  /* 0x000000043f287899 */ /* 0x000fd80008011405 */
.L_x_189:
[----:B------:R-:W-:Y:S01]  /*1180*/  LOP3.LUT R0, R18, 0x80, RZ, 0xc0, !PT ;  /* 0x0000008012007812 */ /* 0x000fe200078ec0ff */
[----:B------:R-:W2:Y:S01]  /*1190*/  S2UR UR6, SR_CgaCtaId ;  /* 0x00000000000679c3 */ /* 0x000ea20000008800 */
[----:B------:R-:W-:Y:S02]  /*11a0*/  UMOV UR41, 0x400 ;  /* 0x0000040000297882 */ /* 0x000fe40000000000 */
[----:B------:R-:W-:-:S06]  /*11b0*/  SHF.R.U32.HI R0, RZ, 0x7, R0 ;  /* 0x00000007ff007819 */ /* 0x000fcc0000011600 */
[----:B---3--:R-:W3:Y:S01]  /*11c0*/  SHFL.IDX PT, R0, R0, RZ, 0x1f ;  /* 0x00001fff00007589 */ /* 0x008ee200000e0000 */
[----:B--2---:R-:W-:Y:S01]  /*11d0*/  ULEA UR41, UR6, UR41, 0x18 ;  /* 0x0000002906297291 */ /* 0x004fe2000f8ec03f */
[----:B---3--:R-:W-:-:S13]  /*11e0*/  R2UR UR4, R0 ;  /* 0x00000000000472ca */ /* 0x008fda00000e0000 */
[----:B------:R-:W-:-:S04]  /*11f0*/  ULEA.HI UR5, UR4, UR4, URZ, 0x1 ;  /* 0x0000000404057291 */ /* 0x000fc8000f8f083f */
[----:B------:R-:W-:-:S04]  /*1200*/  ULOP3.LUT UR5, UR5, 0x1ffffe, URZ, 0xc0, !UPT ;  /* 0x001ffffe05057892 */ /* 0x000fc8000f8ec03f */
[----:B------:R-:W-:-:S03]  /*1210*/  UIADD3 UR5, UR4, -UR5, URZ ;  /* 0x8000000504057290 */ /* 0x000fc6000fffe03f */
[----:B------:R-:W-:Y:S01]  /*1220*/  ULDC UR4, c[0x0][0x28c] ;  /* 0x0000a30000047ab9 */ /* 0x000fe20000000800 */
[----:B------:R-:W-:Y:S01]  /*1230*/  ULEA UR5, UR5, UR41, 0xb ;  /* 0x0000002905057291 */ /* 0x000fe2000f8e583f */
[----:B------:R-:W-:-:S03]  /*1240*/  ISETP.LT.AND P0, PT, RZ, UR4, PT ;  /* 0x00000004ff007c0c */ /* 0x000fc6000bf01270 */
[----:B------:R-:W-:-:S04]  /*1250*/  UIADD3 UR5, UR5, 0x200, URZ ;  /* 0x0000020005057890 */ /* 0x000fc8000fffe03f */
[----:B------:R-:W-:-:S04]  /*1260*/  USHF.R.U32.HI UR5, URZ, 0x4, UR5 ;  /* 0x000000043f057899 */ /* 0x000fc80008011605 */
[----:B------:R-:W-:Y:S02]  /*1270*/  ULOP3.LUT UR42, UR5, 0x3fff, URZ, 0xc0, !UPT ;  /* 0x00003fff052a7892 */ /* 0x000fe4000f8ec03f */
[----:B01--45:R-:W-:Y:S10]  /*1280*/  @P0 BRA `(.L_x_14) ;  /* 0x0000000000400947 */ /* 0x033ff40003800000 */
[----:B------:R-:W-:Y:S01]  /*1290*/  MOV R0, 0x0 ;  /* 0x0000000000007802 */ /* 0x000fe20000000f00 */
[----:B------:R-:W-:Y:S01]  /*12a0*/  ULDC.64 UR4, c[0x4][0x68] ;  /* 0x01001a0000047ab9 */ /* 0x000fe20000000a00 */
[----:B------:R-:W-:Y:S01]  /*12b0*/  ULDC.64 UR6, c[0x4][0x8] ;  /* 0x0100020000067ab9 */ /* 0x000fe20000000a00 */
[----:B01----:R-:W-:Y:S01]  /*12c0*/  IMAD.U32 R4, RZ, RZ, UR4 ;  /* 0x00000004ff047e24 */ /* 0x003fe2000f8e00ff */
[----:B------:R0:W1:Y:S01]  /*12d0*/  LDC.64 R14, c[0x4][R0] ;  /* 0x01000000000e7b82 */ /* 0x0000620000000a00 */
[----:B------:R-:W-:Y:S01]  /*12e0*/  IMAD.U32 R5, RZ, RZ, UR5 ;  /* 0x00000005ff057e24 */ /* 0x000fe2000f8e00ff */
[----:B------:R-:W-:Y:S01]  /*12f0*/  ULDC.64 UR4, c[0x4][0x70] ;  /* 0x01001c0000047ab9 */ /* 0x000fe20000000a00 */
[----:B------:R-:W-:Y:S02]  /*1300*/  IMAD.U32 R10, RZ, RZ, UR6 ;  /* 0x00000006ff0a7e24 */ /* 0x000fe4000f8e00ff */
[----:B------:R-:W-:Y:S02]  /*1310*/  IMAD.U32 R6, RZ, RZ, UR4 ;  /* 0x00000004ff067e24 */ /* 0x000fe4000f8e00ff */
[----:B------:R-:W-:-:S02]  /*1320*/  IMAD.U32 R7, RZ, RZ, UR5 ;  /* 0x00000005ff077e24 */ /* 0x000fc4000f8e00ff */
[----:B------:R-:W-:Y:S02]  /*1330*/  IMAD.U32 R11, RZ, RZ, UR7 ;  /* 0x00000007ff0b7e24 */ /* 0x000fe4000f8e00ff */
[----:B------:R-:W-:Y:S02]  /*1340*/  IMAD.MOV.U32 R8, RZ, RZ, 0x1e1 ;  /* 0x000001e1ff087424 */ /* 0x000fe400078e00ff */
[----:B------:R-:W-:Y:S02]  /*1350*/  IMAD.MOV.U32 R12, RZ, RZ, 0x1 ;  /* 0x00000001ff0c7424 */ /* 0x000fe400078e00ff */
[----:B0-----:R-:W-:-:S07]  /*1360*/  IMAD.MOV.U32 R13, RZ, RZ, RZ ;  /* 0x000000ffff0d7224 */ /* 0x001fce00078e00ff */
[----:B------:R-:W-:-:S07]  /*1370*/  LEPC R20, `(.L_x_14) ;  /* 0x000000001014794e */ /* 0x000fce0000000000 */
[----:B-1---5:R-:W-:Y:S05]  /*1380*/  CALL.ABS.NOINC R14 ;  /* 0x000000000e007343 */ /* 0x022fea0003c00000 */
.L_x_14:
[----:B------:R-:W-:-:S13]  /*1390*/  ISETP.NE.AND P0, PT, R116, 0x3, PT ;  /* 0x000000037400780c */ /* 0x000fda0003f05270 */
[----:B------:R-:W-:Y:S05]  /*13a0*/  @!P0 BRA `(.L_x_15) ;  /* 0x0000000000048947 */ /* 0x000fea0003800000 */
[----:B------:R-:W-:Y:S01]  /*13b0*/  BPT.TRAP 0x1 ;  /* 0x000000040000795c */ /* 0x000fe20000300000 */
.L_x_15:
[----:B------:R-:W-:Y:S02]  /*13c0*/  IMAD.U32 R3, RZ, RZ, UR39 ;  /* 0x00000027ff037e24 */ /* 0x000fe4000f8e00ff */
[----:B------:R-:W-:-:S03]  /*13d0*/  IMAD.U32 R0, RZ, RZ, UR38 ;  /* 0x00000026ff007e24 */ /* 0x000fc6000f8e00ff */
[----:B------:R-:W-:Y:S02]  /*13e0*/  LEA R3, R3, UR41, 0x3 ;  /* 0x0000002903037c11 */ /* 0x000fe4000f8e18ff */
[----:B------:R-:W-:-:S04]  /*13f0*/  SHF.L.U32 R0, R0, 0x1f, RZ ;  /* 0x0000001f00007819 */ /* 0x000fc800000006ff */
[----:B------:R2:W3:Y:S01]  /*1400*/  SYNCS.PHASECHK.TRANS64.TRYWAIT P1, [R3+URZ], R0 ;  /* 0x00000000030075a7 */ /* 0x0004e2000802017f */
[----:B------:R-:W-:Y:S05]  /*1410*/  @!P0 BRA `(.L_x_16) ;  /* 0x0000000000048947 */ /* 0x000fea0003800000 */
[----:B------:R-:W-:Y:S01]  /*1420*/  BPT.TRAP 0x1 ;  /* 0x000000040000795c */ /* 0x000fe20000300000 */
.L_x_16:
[----:B---3--:R-:W-:Y:S05]  /*1430*/  @P1 BRA `(.L_x_17) ;  /* 0x0000000000081947 */ /* 0x008fea0003800000 */
[----:B------:R-:W3:Y:S02]  /*1440*/  SYNCS.PHASECHK.TRANS64.TRYWAIT P1, [R3+URZ], R0 ;  /* 0x00000000030075a7 */ /* 0x000ee4000802017f */
[----:B---3--:R-:W-:Y:S05]  /*1450*/  @!P1 BRA `(.L_x_18) ;  /* 0x0000008400489947 */ /* 0x008fea0003800000 */
.L_x_17:
[----:B------:R-:W-:-:S04]  /*1460*/  UISETP.LT.AND UP0, UPT, UR40, 0x1, UPT ;  /* 0x000000012800788c */ /* 0x000fc8000bf01270 */
[----:B------:R-:W-:-:S06]  /*1470*/  USEL UR4, UR40, 0x1, UP0 ;  /* 0x0000000128047887 */ /* 0x000fcc0008000000 */
[----:B--23--:R-:W-:Y:S01]  /*1480*/  IMAD.U32 R0, RZ, RZ, UR4 ;  /* 0x00000004ff007e24 */ /* 0x00cfe2000f8e00ff */
[----:B------:R-:W-:Y:S05]  /*1490*/  WARPSYNC.ALL ;  /* 0x0000000000007948 */ /* 0x000fea0003800000 */
[----:B------:R-:W-:-:S04]  /*14a0*/  IADD3 R0, -R0, UR40, RZ ;  /* 0x0000002800007c10 */ /* 0x000fc8000fffe1ff */
[----:B------:R-:W-:Y:S01]  /*14b0*/  ISETP.GE.AND P1, PT, R0, 0x1, PT ;  /* 0x000000010000780c */ /* 0x000fe20003f26270 */
[----:B------:R-:W-:Y:S01]  /*14c0*/  UIADD3 UR4, UR41, 0x2a200, URZ ;  /* 0x0002a20029047890 */ /* 0x000fe2000fffe03f */
[----:B------:R-:W-:Y:S01]  /*14d0*/  WARPGROUP.ARRIVE ;  /* 0x00000000000079c5 */ /* 0x000fe20000000000 */
[----:B------:R-:W-:Y:S02]  /*14e0*/  ULOP3.LUT UR20, UR42, 0x10000, URZ, 0xfc, !UPT ;  /* 0x000100002a147892 */ /* 0x000fe4000f8efc3f */
[----:B------:R-:W-:Y:S02]  /*14f0*/  USHF.R.U32.HI UR4, URZ, 0x4, UR4 ;  /* 0x000000043f047899 */ /* 0x000fe40008011604 */
[----:B------:R-:W-:Y:S02]  /*1500*/  ULEA UR16, UR39, UR20, 0x9 ;  /* 0x0000001427107291 */ /* 0x000fe4000f8e483f */
[----:B------:R-:W-:Y:S01]  /*1510*/  ULOP3.LUT UR4, UR4, 0x3fff, URZ, 0xc0, !UPT ;  /* 0x00003fff04047892 */ /* 0x000fe2000f8ec03f */
[----:B------:R-:W-:Y:S01]  /*1520*/  UMOV UR5, 0xc0000010 ;  /* 0xc000001000057882 */ /* 0x000fe20000000000 */
[----:B------:R-:W-:-:S02]  /*1530*/  UMOV UR7, 0xc0000010 ;  /* 0xc000001000077882 */ /* 0x000fc40000000000 */
[----:B------:R-:W-:Y:S01]  /*1540*/  ULOP3.LUT UR21, UR4, 0x10000, URZ, 0xfc, !UPT ;  /* 0x0001000004157892 */ /* 0x000fe2000f8efc3f */
[----:B------:R-:W-:Y:S02]  /*1550*/  UMOV UR9, UR5 ;  /* 0x0000000500097c82 */ /* 0x000fe40008000000 */
[----:B------:R-:W-:Y:S01]  /*1560*/  UMOV UR4, UR16 ;  /* 0x0000001000047c82 */ /* 0x000fe20008000000 */
[----:B------:R-:W-:Y:S01]  /*1570*/  UIMAD UR6, UR39, 0xa0, UR21 ;  /* 0x000000a0270678a4 */ /* 0x000fe2000f8e0215 */
[----:B------:R-:W-:Y:S01]  /*1580*/  UMOV UR8, UR4 ;  /* 0x0000000400087c82 */ /* 0x000fe20008000000 */
[----:B------:R-:W-:Y:S02]  /*1590*/  UMOV UR11, 0xc0000010 ;  /* 0xc0000010000b7882 */ /* 0x000fe40000000000 */
[----:B------:R-:W-:Y:S02]  /*15a0*/  UIADD3 UR10, UR6, 0x20, URZ ;  /* 0x00000020060a7890 */ /* 0x000fe4000fffe03f */
[----:B------:R-:W-:Y:S01]  /*15b0*/  UIADD3 UR14, UR6, 0x40, URZ ;  /* 0x00000040060e7890 */ /* 0x000fe2000fffe03f */
[----:B------:R-:W-:-:S02]  /*15c0*/  UMOV UR12, UR4 ;  /* 0x00000004000c7c82 */ /* 0x000fc40008000000 */
[----:B------:R-:W-:Y:S01]  /*15d0*/  HGMMA.64x16x16.F32 R96, gdesc[UR4], RZ, !UPT, gsb0 ;  /* 0x00200000046079f0 */ /* 0x000fe2000c0008ff */
[----:B------:R-:W-:Y:S01]  /*15e0*/  UMOV UR13, UR5 ;  /* 0x00000005000d7c82 */ /* 0x000fe20008000000 */
[----:B------:R-:W-:Y:S01]  /*15f0*/  UMOV UR15, 0xc0000010 ;  /* 0xc0000010000f7882 */ /* 0x000fe20000000000 */
[----:B------:R-:W-:Y:S01]  /*1600*/  UIADD3 UR18, UR6, 0x60, URZ ;  /* 0x0000006006127890 */ /* 0x000fe2000fffe03f */
[----:B------:R-:W-:Y:S01]  /*1610*/  UMOV UR17, UR5 ;  /* 0x0000000500117c82 */ /* 0x000fe20008000000 */
[----:B------:R-:W-:Y:S01]  /*1620*/  UMOV UR19, 0xc0000010 ;  /* 0xc000001000137882 */ /* 0x000fe20000000000 */
[----:B------:R-:W-:Y:S01]  /*1630*/  UIADD3 UR26, UR6, 0x80, URZ ;  /* 0x00000080061a7890 */ /* 0x000fe2000fffe03f */
[----:B------:R-:W-:Y:S01]  /*1640*/  UMOV UR24, UR4 ;  /* 0x0000000400187c82 */ /* 0x000fe20008000000 */
[----:B------:R-:W-:Y:S01]  /*1650*/  UMOV UR25, UR5 ;  /* 0x0000000500197c82 */ /* 0x000fe20008000000 */
[----:B------:R-:W-:Y:S01]  /*1660*/  UMOV UR27, 0xc0000010 ;  /* 0xc0000010001b7882 */ /* 0x000fe20000000000 */
[----:B------:R-:W-:-:S02]  /*1670*/  WARPGROUP.DEPBAR.LE gsb0, 0x0 ;  /* 0x00008000000079c5 */ /* 0x000fc40000010000 */
[----:B------:R-:W-:-:S06]  /*1680*/  WARPGROUP.ARRIVE ;  /* 0x00000000000079c5 */ /* 0x000fcc0000000000 */
[----:B------:R-:W-:Y:S01]  /*1690*/  HGMMA.64x16x16.F32 R80, gdesc[UR8], RZ, !UPT, gsb0 ;  /* 0x00200000085079f0 */ /* 0x000fe2000c0008ff */
[----:B------:R-:W-:-:S03]  /*16a0*/  UIADD3 UR8, UR16, 0x100, URZ ;  /* 0x0000010010087890 */ /* 0x000fc6000fffe03f */
[----:B------:R-:W-:Y:S01]  /*16b0*/  UMOV UR16, UR4 ;  /* 0x0000000400107c82 */ /* 0x000fe20008000000 */
[----:B------:R-:W-:Y:S02]  /*16c0*/  WARPGROUP.DEPBAR.LE gsb0, 0x0 ;  /* 0x00008000000079c5 */ /* 0x000fe40000010000 */
[----:B------:R-:W-:-:S06]  /*16d0*/  WARPGROUP.ARRIVE ;  /* 0x00000000000079c5 */ /* 0x000fcc0000000000 */
[----:B------:R-:W-:Y:S03]  /*16e0*/  HGMMA.64x16x16.F32 R64, gdesc[UR12], RZ, !UPT, gsb0 ;  /* 0x002000000c4079f0 */ /* 0x000fe6000c0008ff */
[----:B------:R-:W-:Y:S02]  /*16f0*/  WARPGROUP.DEPBAR.LE gsb0, 0x0 ;  /* 0x00008000000079c5 */ /* 0x000fe40000010000 */
[----:B------:R-:W-:-:S06]  /*1700*/  WARPGROUP.ARRIVE ;  /* 0x00000000000079c5 */ /* 0x000fcc0000000000 */
[----:B------:R-:W-:Y:S03]  /*1710*/  HGMMA.64x16x16.F32 R48, gdesc[UR16], RZ, !UPT, gsb0 ;  /* 0x00200000103079f0 */ /* 0x000fe6000c0008ff */
[----:B------:R-:W-:Y:S02]  /*1720*/  WARPGROUP.DEPBAR.LE gsb0, 0x0 ;  /* 0x00008000000079c5 */ /* 0x000fe40000010000 */
[----:B------:R-:W-:-:S06]  /*1730*/  WARPGROUP.ARRIVE ;  /* 0x00000000000079c5 */ /* 0x000fcc0000000000 */
[----:B------:R-:W-:Y:S01]  /*1740*/  HGMMA.64x16x16.F32 R32, gdesc[UR24], RZ, !UPT, gsb0 ;  /* 0x00200000182079f0 */ /* 0x000fe2000c0008ff */
[----:B------:R-:W-:Y:S01]  /*1750*/  UMOV UR24, UR8 ;  /* 0x0000000800187c82 */ /* 0x000fe20008000000 */
[----:B------:R-:W-:Y:S01]  /*1760*/  UMOV UR25, 0xc0000010 ;  /* 0xc000001000197882 */ /* 0x000fe20000000000 */
[----:B------:R-:W-:Y:S01]  /*1770*/  UMOV UR16, UR24 ;  /* 0x0000001800107c82 */ /* 0x000fe20008000000 */
[----:B------:R-:W-:Y:S01]  /*1780*/  UMOV UR17, UR25 ;  /* 0x0000001900117c82 */ /* 0x000fe20008000000 */
[----:B------:R-:W-:Y:S01]  /*1790*/  UMOV UR12, UR24 ;  /* 0x00000018000c7c82 */ /* 0x000fe20008000000 */
[----:B------:R-:W-:Y:S01]  /*17a0*/  UMOV UR13, UR25 ;  /* 0x00000019000d7c82 */ /* 0x000fe20008000000 */
[----:B------:R-:W-:Y:S01]  /*17b0*/  UMOV UR8, UR24 ;  /* 0x0000001800087c82 */ /* 0x000fe20008000000 */
[----:B------:R-:W-:Y:S01]  /*17c0*/  UMOV UR9, UR25 ;  /* 0x0000001900097c82 */ /* 0x000fe20008000000 */
[----:B------:R-:W-:Y:S01]  /*17d0*/  UMOV UR4, UR24 ;  /* 0x0000001800047c82 */ /* 0x000fe20008000000 */
[----:B------:R-:W-:Y:S01]  /*17e0*/  UMOV UR5, UR25 ;  /* 0x0000001900057c82 */ /* 0x000fe20008000000 */
[----:B------:R-:W-:-:S02]  /*17f0*/  WARPGROUP.DEPBAR.LE gsb0, 0x0 ;  /* 0x00008000000079c5 */ /* 0x000fc40000010000 */
[----:B------:R-:W-:-:S06]  /*1800*/  WARPGROUP.ARRIVE ;  /* 0x00000000000079c5 */ /* 0x000fcc0000000000 */
[----:B------:R-:W-:Y:S03]  /*1810*/  HGMMA.64x16x16.F32 R24, gdesc[UR24], RZ, !UPT, gsb0 ;  /* 0x00200000181879f0 */ /* 0x000fe6000c0008ff */
        /* <DEDUP_REMOVED lines=13> */
[----:B------:R-:W-:Y:S05]  /*18f0*/  @!P1 BRA `(.L_x_19) ;  /* 0x00000004008c9947 */ /* 0x000fea0003800000 */
[----:B------:R-:W-:Y:S01]  /*1900*/  UIADD3 UR22, UR39, 0x1, URZ ;  /* 0x0000000127167890 */ /* 0x000fe2000fffe03f */
[----:B------:R-:W-:Y:S01]  /*1910*/  IMAD.MOV.U32 R3, RZ, RZ, R0 ;  /* 0x000000ffff037224 */ /* 0x000fe200078e0000 */
[----:B------:R-:W-:Y:S02]  /*1920*/  UMOV UR23, UR39 ;  /* 0x0000002700177c82 */ /* 0x000fe40008000000 */
[----:B------:R-:W-:-:S04]  /*1930*/  UISETP.NE.AND UP0, UPT, UR22, 0x15, UPT ;  /* 0x000000151600788c */ /* 0x000fc8000bf05270 */
[----:B------:R-:W-:Y:S02]  /*1940*/  USEL UR4, URZ, 0x1, UP0 ;  /* 0x000000013f047887 */ /* 0x000fe40008000000 */
[----:B------:R-:W-:Y:S02]  /*1950*/  USEL UR22, UR22, URZ, UP0 ;  /* 0x0000003f16167287 */ /* 0x000fe40008000000 */
[----:B------:R-:W-:-:S06]  /*1960*/  ULOP3.LUT UR4, UR38, UR4, URZ, 0x3c, !UPT ;  /* 0x0000000426047292 */ /* 0x000fcc000f8e3c3f */
[----:B------:R-:W-:-:S07]  /*1970*/  IMAD.U32 R6, RZ, RZ, UR4 ;  /* 0x00000004ff067e24 */ /* 0x000fce000f8e00ff */
.L_x_26:
[----:B------:R-:W-:Y:S05]  /*1980*/  @!P0 BRA `(.L_x_20) ;  /* 0x0000000000048947 */ /* 0x000fea0003800000 */
[----:B------:R-:W-:Y:S01]  /*1990*/  BPT.TRAP 0x1 ;  /* 0x000000040000795c */ /* 0x000fe20000300000 */
.L_x_20:
[----:B------:R-:W-:Y:S01]  /*19a0*/  ULEA UR4, UR22, UR41, 0x3 ;  /* 0x0000002916047291 */ /* 0x000fe2000f8e183f */
[----:B01----:R-:W-:-:S08]  /*19b0*/  SHF.L.U32 R4, R6, 0x1f, RZ ;  /* 0x0000001f06047819 */ /* 0x003fd000000006ff */
[----:B------:R0:W1:Y:S01]  /*19c0*/  SYNCS.PHASECHK.TRANS64.TRYWAIT P1, [UR4], R4 ;  /* 0x00000004ff0075a7 */ /* 0x0000620008020144 */
[----:B------:R-:W-:Y:S05]  /*19d0*/  @!P0 BRA `(.L_x_21) ;  /* 0x0000000000048947 */ /* 0x000fea0003800000 */
[----:B------:R-:W-:Y:S01]  /*19e0*/  BPT.TRAP 0x1 ;  /* 0x000000040000795c */ /* 0x000fe20000300000 */
.L_x_21:
[----:B-1----:R-:W-:Y:S05]  /*19f0*/  @P1 BRA `(.L_x_22) ;  /* 0x0000000000081947 */ /* 0x002fea0003800000 */
[----:B------:R-:W1:Y:S02]  /*1a00*/  SYNCS.PHASECHK.TRANS64.TRYWAIT P1, [UR4], R4 ;  /* 0x00000004ff0075a7 */ /* 0x000e640008020144 */
[----:B-1----:R-:W-:Y:S05]  /*1a10*/  @!P1 BRA `(.L_x_23) ;  /* 0x0000007c00ec9947 */ /* 0x002fea0003800000 */
.L_x_22:
[----:B------:R-:W-:Y:S01]  /*1a20*/  ULEA UR4, UR22, UR20, 0x9 ;  /* 0x0000001416047291 */ /* 0x000fe2000f8e483f */
[----:B------:R-:W-:Y:S01]  /*1a30*/  WARPGROUP.ARRIVE ;  /* 0x00000000000079c5 */ /* 0x000fe20000000000 */
[----:B------:R-:W-:Y:S01]  /*1a40*/  UIMAD UR6, UR22, 0xa0, UR21 ;  /* 0x000000a0160678a4 */ /* 0x000fe2000f8e0215 */
[----:B------:R-:W-:Y:S01]  /*1a50*/  UMOV UR5, 0xc0000010 ;  /* 0xc000001000057882 */ /* 0x000fe20000000000 */
[----:B------:R-:W-:Y:S02]  /*1a60*/  UMOV UR7, 0xc0000010 ;  /* 0xc000001000077882 */ /* 0x000fe40000000000 */
[----:B------:R-:W-:Y:S01]  /*1a70*/  UIADD3 UR10, UR6, 0x20, URZ ;  /* 0x00000020060a7890 */ /* 0x000fe2000fffe03f */
[----:B------:R-:W-:Y:S01]  /*1a80*/  UMOV UR8, UR4 ;  /* 0x0000000400087c82 */ /* 0x000fe20008000000 */
[----:B------:R-:W-:Y:S01]  /*1a90*/  UMOV UR9, UR5 ;  /* 0x0000000500097c82 */ /* 0x000fe20008000000 */
[----:B------:R-:W-:Y:S02]  /*1aa0*/  UMOV UR11, 0xc0000010 ;  /* 0xc0000010000b7882 */ /* 0x000fe40000000000 */
[----:B------:R-:W-:Y:S01]  /*1ab0*/  HGMMA.64x16x16.F32 R96, gdesc[UR4], R96, gsb0 ;  /* 0x00200000046079f0 */ /* 0x000fe20008000860 */
[----:B------:R-:W-:Y:S01]  /*1ac0*/  UIADD3 UR14, UR6, 0x40, URZ ;  /* 0x00000040060e7890 */ /* 0x000fe2000fffe03f */
[----:B------:R-:W-:Y:S01]  /*1ad0*/  UMOV UR12, UR4 ;  /* 0x00000004000c7c82 */ /* 0x000fe20008000000 */
[----:B------:R-:W-:Y:S01]  /*1ae0*/  UMOV UR13, UR5 ;  /* 0x00000005000d7c82 */ /* 0x000fe20008000000 */
[----:B------:R-:W-:Y:S01]  /*1af0*/  UMOV UR15, 0xc0000010 ;  /* 0xc0000010000f7882 */ /* 0x000fe20000000000 */
        /* <DEDUP_REMOVED lines=10> */
[----:B------:R-:W-:Y:S01]  /*1ba0*/  HGMMA.64x16x16.F32 R80, gdesc[UR8], R80, gsb0 ;  /* 0x00200000085079f0 */ /* 0x000fe20008000850 */
[----:B------:R-:W-:Y:S02]  /*1bb0*/  UIADD3 UR8, UR4, 0x100, URZ ;  /* 0x0000010004087890 */ /* 0x000fe4000fffe03f */
[----:B------:R-:W-:Y:S02]  /*1bc0*/  WARPGROUP.DEPBAR.LE gsb0, 0x0 ;  /* 0x00008000000079c5 */ /* 0x000fe40000010000 */
[----:B------:R-:W-:-:S06]  /*1bd0*/  WARPGROUP.ARRIVE ;  /* 0x00000000000079c5 */ /* 0x000fcc0000000000 */
[----:B------:R-:W-:Y:S03]  /*1be0*/  HGMMA.64x16x16.F32 R64, gdesc[UR12], R64, gsb0 ;  /* 0x002000000c4079f0 */ /* 0x000fe60008000840 */
[----:B------:R-:W-:Y:S02]  /*1bf0*/  WARPGROUP.DEPBAR.LE gsb0, 0x0 ;  /* 0x00008000000079c5 */ /* 0x000fe40000010000 */
[----:B------:R-:W-:-:S06]  /*1c00*/  WARPGROUP.ARRIVE ;  /* 0x00000000000079c5 */ /* 0x000fcc0000000000 */
[----:B------:R-:W-:Y:S03]  /*1c10*/  HGMMA.64x16x16.F32 R48, gdesc[UR16], R48, gsb0 ;  /* 0x00200000103079f0 */ /* 0x000fe60008000830 */
[----:B------:R-:W-:Y:S02]  /*1c20*/  WARPGROUP.DEPBAR.LE gsb0, 0x0 ;  /* 0x00008000000079c5 */ /* 0x000fe40000010000 */
[----:B------:R-:W-:-:S06]  /*1c30*/  WARPGROUP.ARRIVE ;  /* 0x00000000000079c5 */ /* 0x000fcc0000000000 */
[----:B------:R-:W-:Y:S01]  /*1c40*/  HGMMA.64x16x16.F32 R32, gdesc[UR24], R32, gsb0 ;  /* 0x00200000182079f0 */ /* 0x000fe20008000820 */
        /* <DEDUP_REMOVED lines=12> */
[----:B------:R-:W-:Y:S03]  /*1d10*/  HGMMA.64x16x16.F32 R24, gdesc[UR24], R24, gsb0 ;  /* 0x00200000181879f0 */ /* 0x000fe60008000818 */
        /* <DEDUP_REMOVED lines=13> */
[----:B------:R-:W-:Y:S05]  /*1df0*/  @!P0 BRA `(.L_x_24) ;  /* 0x0000000000048947 */ /* 0x000fea0003800000 */
[----:B------:R-:W-:Y:S01]  /*1e00*/  BPT.TRAP 0x1 ;  /* 0x000000040000795c */ /* 0x000fe20000300000 */
.L_x_24:
[----:B------:R-:W-:Y:S01]  /*1e10*/  ULEA UR4, UR23, UR41, 0x3 ;  /* 0x0000002917047291 */ /* 0x000fe2000f8e183f */
[----:B------:R-:W-:-:S03]  /*1e20*/  ISETP.GT.U32.AND P1, PT, R19, 0x1, PT ;  /* 0x000000011300780c */ /* 0x000fc60003f24070 */
[----:B------:R-:W-:-:S04]  /*1e30*/  UIADD3 UR4, UR4, 0xa8, URZ ;  /* 0x000000a804047890 */ /* 0x000fc8000fffe03f */
[----:B------:R-:W-:-:S09]  /*1e40*/  UPRMT UR4, URZ, 0x654, UR4 ;  /* 0x000006543f047896 */ /* 0x000fd20008000004 */
[----:B------:R-:W-:Y:S01]  /*1e50*/  SYNCS.ARRIVE.TRANS64.RED.A1T0 RZ, [UR4], RZ ;  /* 0x000000ffffff79a7 */ /* 0x000fe20008100404 */
[----:B------:R-:W-:Y:S05]  /*1e60*/  @P1 BRA `(.L_x_25) ;  /* 0x0000000000041947 */ /* 0x000fea0003800000 */
[----:B------:R-:W-:Y:S01]  /*1e70*/  BPT.TRAP 0x1 ;  /* 0x000000040000795c */ /* 0x000fe20000300000 */
.L_x_25:
[----:B------:R-:W-:Y:S01]  /*1e80*/  UIADD3 UR22, UR22, 0x1, URZ ;  /* 0x0000000116167890 */ /* 0x000fe2000fffe03f */
[C---:B------:R-:W-:Y:S01]  /*1e90*/  ISETP.GT.AND P1, PT, R3.reuse, 0x1, PT ;  /* 0x000000010300780c */ /* 0x040fe20003f24270 */
[----:B------:R-:W-:Y:S01]  /*1ea0*/  UIADD3 UR23, UR23, 0x1, URZ ;  /* 0x0000000117177890 */ /* 0x000fe2000fffe03f */
[----:B------:R-:W-:Y:S01]  /*1eb0*/  VIADD R3, R3, 0xffffffff ;  /* 0xffffffff03037836 */ /* 0x000fe20000000000 */
[----:B------:R-:W-:Y:S02]  /*1ec0*/  UISETP.NE.AND UP0, UPT, UR22, 0x15, UPT ;  /* 0x000000151600788c */ /* 0x000fe4000bf05270 */
[----:B------:R-:W-:Y:S02]  /*1ed0*/  UISETP.NE.AND UP1, UPT, UR23, 0x15, UPT ;  /* 0x000000151700788c */ /* 0x000fe4000bf25270 */
[----:B------:R-:W-:Y:S02]  /*1ee0*/  USEL UR4, URZ, 0x1, UP0 ;  /* 0x000000013f047887 */ /* 0x000fe40008000000 */
[----:B------:R-:W-:-:S02]  /*1ef0*/  USEL UR22, UR22, URZ, UP0 ;  /* 0x0000003f16167287 */ /* 0x000fc40008000000 */
[----:B------:R-:W-:Y:S02]  /*1f00*/  USEL UR23, UR23, URZ, UP1 ;  /* 0x0000003f17177287 */ /* 0x000fe40008800000 */
[----:B------:R-:W-:Y:S01]  /*1f10*/  LOP3.LUT R6, R6, UR4, RZ, 0x3c, !PT ;  /* 0x0000000406067c12 */ /* 0x000fe2000f8e3cff */
[----:B------:R-:W-:Y:S09]  /*1f20*/  @P1 BRA `(.L_x_26) ;  /* 0xfffffff800941947 */ /* 0x000ff2000383ffff */
.L_x_19:
[----:B------:R-:W2:Y:S02]  /*1f30*/  LDC R3, c[0x0][0x28c] ;  /* 0x0000a300ff037b82 */ /* 0x000ea40000000800 */
[----:B--2---:R-:W-:-:S13]  /*1f40*/  ISETP.GE.AND P1, PT, R3, 0x1, PT ;  /* 0x000000010300780c */ /* 0x004fda0003f26270 */
[----:B------:R-:W-:Y:S05]  /*1f50*/  @!P1 BRA `(.L_x_27) ;  /* 0x00000000003c9947 */ /* 0x000fea0003800000 */
[----:B------:R-:W-:Y:S05]  /*1f60*/  @!P0 BRA `(.L_x_28) ;  /* 0x0000000000048947 */ /* 0x000fea0003800000 */
[----:B------:R-:W-:Y:S01]  /*1f70*/  BPT.TRAP 0x1 ;  /* 0x000000040000795c */ /* 0x000fe20000300000 */
.L_x_28:
[----:B------:R-:W-:Y:S01]  /*1f80*/  VIADD R3, R0, UR39 ;  /* 0x0000002700037c36 */ /* 0x000fe20008000000 */
[----:B------:R-:W-:-:S03]  /*1f90*/  ISETP.GT.U32.AND P0, PT, R19, 0x1, PT ;  /* 0x000000011300780c */ /* 0x000fc60003f04070 */
[----:B01----:R-:W-:-:S04]  /*1fa0*/  IMAD.WIDE.U32 R4, R3, -0x79e79e79, RZ ;  /* 0x8618618703047825 */ /* 0x003fc800078e00ff */
[----:B------:R-:W-:-:S05]  /*1fb0*/  IMAD.IADD R4, R3, 0x1, -R5 ;  /* 0x0000000103047824 */ /* 0x000fca00078e0a05 */
[----:B------:R-:W-:-:S04]  /*1fc0*/  LEA.HI R4, R4, R5, RZ, 0x1f ;  /* 0x0000000504047211 */ /* 0x000fc800078ff8ff */
[----:B------:R-:W-:-:S05]  /*1fd0*/  SHF.R.U32.HI R4, RZ, 0x4, R4 ;  /* 0x00000004ff047819 */ /* 0x000fca0000011604 */
[----:B------:R-:W-:-:S05]  /*1fe0*/  IMAD R4, R4, -0x15, R3 ;  /* 0xffffffeb04047824 */ /* 0x000fca00078e0203 */
[----:B------:R-:W-:-:S05]  /*1ff0*/  LEA R4, R4, UR41, 0x3 ;  /* 0x0000002904047c11 */ /* 0x000fca000f8e18ff */
[----:B------:R-:W-:-:S05]  /*2000*/  VIADD R4, R4, 0xa8 ;  /* 0x000000a804047836 */ /* 0x000fca0000000000 */
[----:B------:R-:W-:-:S04]  /*2010*/  PRMT R4, RZ, 0x654, R4 ;  /* 0x00000654ff047816 */ /* 0x000fc80000000004 */
[----:B------:R2:W-:Y:S01]  /*2020*/  SYNCS.ARRIVE.TRANS64.RED.A1T0 RZ, [R4+URZ], RZ ;  /* 0x000000ff04ff79a7 */ /* 0x0005e2000810043f */
[----:B------:R-:W-:Y:S05]  /*2030*/  @P0 BRA `(.L_x_27) ;  /* 0x0000000000040947 */ /* 0x000fea0003800000 */
[----:B------:R-:W-:Y:S01]  /*2040*/  BPT.TRAP 0x1 ;  /* 0x000000040000795c */ /* 0x000fe20000300000 */
.L_x_27:
[----:B------:R-:W3:Y:S01]  /*2050*/  LDC R7, c[0x0][0x288] ;  /* 0x0000a200ff077b82 */ /* 0x000ee20000000800 */
[----:B------:R-:W-:Y:S01]  /*2060*/  SHF.R.U32.HI R3, RZ, 0x2, R18 ;  /* 0x00000002ff037819 */ /* 0x000fe20000011612 */
[----:B------:R-:W-:Y:S01]  /*2070*/  IMAD R107, R107, 0x50, RZ ;  /* 0x000000506b6b7824 */ /* 0x000fe200078e02ff */
[----:B012---:R-:W-:Y:S01]  /*2080*/  LOP3.LUT R4, R18, 0x60, RZ, 0xc0, !PT ;  /* 0x0000006012047812 */ /* 0x007fe200078ec0ff */
[----:B------:R-:W-:Y:S01]  /*2090*/  UIADD3 UR39, UR40, UR39, URZ ;  /* 0x0000002728277290 */ /* 0x000fe2000fffe03f */
[----:B------:R-:W-:Y:S01]  /*20a0*/  LOP3.LUT R0, R22, 0x1, RZ, 0xc0, !PT ;  /* 0x0000000116007812 */ /* 0x000fe200078ec0ff */
[----:B------:R-:W-:Y:S01]  /*20b0*/  IMAD.SHL.U32 R10, R18, 0x2, RZ ;  /* 0x00000002120a7824 */ /* 0x000fe200078e00ff */
[----:B------:R-:W-:Y:S01]  /*20c0*/  LOP3.LUT R3, R3, 0x7, RZ, 0xc0, !PT ;  /* 0x0000000703037812 */ /* 0x000fe200078ec0ff */
[----:B------:R-:W-:Y:S01]  /*20d0*/  UISETP.GT.U32.AND UP0, UPT, UR39, 0x14, UPT ;  /* 0x000000142700788c */ /* 0x000fe2000bf04070 */
[----:B------:R-:W-:Y:S01]  /*20e0*/  SHF.R.U32.HI R6, RZ, 0x1, R4 ;  /* 0x00000001ff067819 */ /* 0x000fe20000011604 */
[----:B------:R-:W-:Y:S01]  /*20f0*/  IMAD.SHL.U32 R4, R0, 0x40, RZ ;  /* 0x0000004000047824 */ /* 0x000fe200078e00ff */
[----:B------:R-:W-:Y:S01]  /*2100*/  UIMAD.WIDE.U32 UR4, UR39, -0x79e79e79, URZ ;  /* 0x86186187270478a5 */ /* 0x000fe2000f8e003f */
[----:B------:R-:W-:Y:S01]  /*2110*/  SHF.R.S32.HI R109, RZ, 0x1f, R23 ;  /* 0x0000001fff6d7819 */ /* 0x000fe20000011417 */
[----:B------:R-:W-:Y:S01]  /*2120*/  ULDC UR7, c[0x0][0x284] ;  /* 0x0000a10000077ab9 */ /* 0x000fe20000000800 */
[--C-:B------:R-:W-:Y:S01]  /*2130*/  IADD3 R5, RZ, -R6, -R3.reuse ;  /* 0x80000006ff057210 */ /* 0x100fe20007ffe803 */
[----:B------:R-:W-:Y:S01]  /*2140*/  UISETP.LT.U32.AND UP0, UPT, UR40, 0x15, UP0 ;  /* 0x000000152800788c */ /* 0x000fe20008701070 */
[----:B------:R-:W-:Y:S01]  /*2150*/  LOP3.LUT R119, R4, 0x40, R3, 0xe2, !PT ;  /* 0x0000004004777812 */ /* 0x000fe200078ee203 */
[----:B------:R-:W-:Y:S01]  /*2160*/  UIADD3 UR4, UR39, -UR5, URZ ;  /* 0x8000000527047290 */ /* 0x000fe2000fffe03f */
[C---:B------:R-:W-:Y:S01]  /*2170*/  LOP3.LUT R10, R107.reuse, 0x6, R10, 0xf8, !PT ;  /* 0x000000066b0a7812 */ /* 0x040fe200078ef80a */
[----:B------:R-:W-:Y:S01]  /*2180*/  IMAD R3, R0, -0x40, R5 ;  /* 0xffffffc000037824 */ /* 0x000fe200078e0205 */
[----:B------:R-:W-:Y:S01]  /*2190*/  LOP3.LUT R0, R18, 0x3, RZ, 0xc0, !PT ;  /* 0x0000000312007812 */ /* 0x000fe200078ec0ff */
[----:B------:R-:W-:Y:S01]  /*21a0*/  UISETP.GE.U32.AND UP1, UPT, UR40, 0x15, UPT ;  /* 0x000000152800788c */ /* 0x000fe2000bf26070 */
[----:B------:R-:W-:Y:S01]  /*21b0*/  SHF.R.S32.HI R11, RZ, 0x1f, R10 ;  /* 0x0000001fff0b7819 */ /* 0x000fe2000001140a */
[----:B------:R-:W-:Y:S01]  /*21c0*/  ULDC.64 UR8, c[0x0][0x5d0] ;  /* 0x0001740000087ab9 */ /* 0x000fe20000000a00 */
[----:B---3--:R-:W-:Y:S01]  /*21d0*/  ISETP.GE.AND P0, PT, R107, R7, PT ;  /* 0x000000076b00720c */ /* 0x008fe20003f06270 */
[----:B------:R-:W-:Y:S01]  /*21e0*/  IMAD R8, R0, -0x2, R7 ;  /* 0xfffffffe00087824 */ /* 0x000fe200078e0207 */
[----:B------:R-:W-:Y:S01]  /*21f0*/  USEL UR6, URZ, 0x1, !UP0 ;  /* 0x000000013f067887 */ /* 0x000fe2000c000000 */
[C---:B------:R-:W-:Y:S01]  /*2200*/  IMAD.SHL.U32 R0, R106.reuse, 0x100, RZ ;  /* 0x000001006a007824 */ /* 0x040fe200078e00ff */
[----:B------:R-:W-:Y:S01]  /*2210*/  ULEA.HI UR4, UR4, UR5, URZ, 0x1f ;  /* 0x0000000504047291 */ /* 0x000fe2000f8ff83f */
[----:B------:R-:W-:Y:S01]  /*2220*/  IMAD R4, R109, UR8, RZ ;  /* 0x000000086d047c24 */ /* 0x000fe2000f8e02ff */
[----:B------:R-:W-:Y:S01]  /*2230*/  ULOP3.LUT UR38, UR38, UR6, URZ, 0x3c, !UPT ;  /* 0x0000000626267292 */ /* 0x000fe2000f8e3c3f */
[----:B------:R-:W-:Y:S01]  /*2240*/  IMAD.WIDE R12, R106, 0x100, RZ ;  /* 0x000001006a0c7825 */ /* 0x000fe200078e02ff */
[C---:B------:R-:W-:Y:S01]  /*2250*/  ISETP.GE.OR P0, PT, R0.reuse, UR7, P0 ;  /* 0x0000000700007c0c */ /* 0x040fe20008706670 */
[----:B------:R-:W-:Y:S01]  /*2260*/  USHF.R.U32.HI UR4, URZ, 0x4, UR4 ;  /* 0x000000043f047899 */ /* 0x000fe20008011604 */
[----:B------:R-:W-:Y:S01]  /*2270*/  IADD3 R3, -R0, UR7, R3 ;  /* 0x0000000700037c10 */ /* 0x000fe2000fffe103 */
[C---:B------:R-:W-:Y:S01]  /*2280*/  IMAD R9, R23.reuse, UR9, R4 ;  /* 0x0000000917097c24 */ /* 0x040fe2000f8e0204 */
[----:B------:R-:W-:Y:S01]  /*2290*/  LOP3.LUT R119, R12, R119, R6, 0xfe, !PT ;  /* 0x000000770c777212 */ /* 0x000fe200078efe06 */
[----:B------:R-:W-:Y:S01]  /*22a0*/  IMAD.WIDE.U32 R4, R23, UR8, R10 ;  /* 0x0000000817047c25 */ /* 0x000fe2000f8e000a */
[----:B------:R-:W-:-:S02]  /*22b0*/  @UP1 ULOP3.LUT UR38, UR38, 0x1, UR4, 0x78, !UPT ;  /* 0x0000000126261892 */ /* 0x000fc4000f8e7804 */
[----:B------:R-:W-:Y:S01]  /*22c0*/  UIMAD UR39, UR4, -0x15, UR39 ;  /* 0xffffffeb042778a4 */ /* 0x000fe2000f8e0227 */
[----:B------:R-:W-:Y:S02]  /*22d0*/  IMAD.IADD R6, R8, 0x1, -R107 ;  /* 0x0000000108067824 */ /* 0x000fe400078e0a6b */
[----:B------:R-:W-:Y:S02]  /*22e0*/  IMAD.IADD R9, R5, 0x1, R9 ;  /* 0x0000000105097824 */ /* 0x000fe400078e0209 */
[----:B------:R-:W-:Y:S02]  /*22f0*/  IMAD.MOV.U32 R0, RZ, RZ, -0x1 ;  /* 0xffffffffff007424 */ /* 0x000fe400078e00ff */
[----:B------:R-:W-:Y:S01]  /*2300*/  IMAD.MOV.U32 R8, RZ, RZ, R4 ;  /* 0x000000ffff087224 */ /* 0x000fe200078e0004 */
[----:B------:R-:W-:Y:S06]  /*2310*/  @P0 BRA `(.L_x_29) ;  /* 0x0000004c00f40947 */ /* 0x000fec0003800000 */
[----:B------:R-:W0:Y:S01]  /*2320*/  LDC.64 R4, c[0x0][0x5c8] ;  /* 0x00017200ff047b82 */ /* 0x000e220000000a00 */
[----:B-----5:R-:W-:Y:S01]  /*2330*/  FSETP.NEU.AND P2, PT, R105, RZ, PT ;  /* 0x000000ff6900720b */ /* 0x020fe20003f4d000 */
[----:B------:R-:W-:Y:S01]  /*2340*/  BSSY B0, `(.L_x_29) ;  /* 0x00004fa000007945 */ /* 0x000fe20003800000 */
[----:B------:R-:W-:-:S04]  /*2350*/  ISETP.GT.AND P0, PT, R6, RZ, PT ;  /* 0x000000ff0600720c */ /* 0x000fc80003f04270 */
[----:B------:R-:W-:Y:S01]  /*2360*/  ISETP.GT.AND P1, PT, R3, RZ, P0 ;  /* 0x000000ff0300720c */ /* 0x000fe20000724270 */
[-C--:B0-----:R-:W-:Y:S02]  /*2370*/  IMAD R14, R13, R4.reuse, RZ ;  /* 0x000000040d0e7224 */ /* 0x081fe400078e02ff */
[----:B------:R-:W-:-:S04]  /*2380*/  IMAD.WIDE.U32 R110, R119, R4, R8 ;  /* 0x00000004776e7225 */ /* 0x000fc800078e0008 */
[----:B------:R-:W-:-:S04]  /*2390*/  IMAD R7, R119, R5, R14 ;  /* 0x0000000577077224 */ /* 0x000fc800078e020e */
[----:B------:R-:W-:Y:S01]  /*23a0*/  IMAD.IADD R123, R111, 0x1, R7 ;  /* 0x000000016f7b7824 */ /* 0x000fe200078e0207 */
[----:B------:R-:W-:Y:S06]  /*23b0*/  @!P2 BRA `(.L_x_30) ;  /* 0x000000380020a947 */ /* 0x000fec0003800000 */
[----:B------:R-:W0:Y:S01]  /*23c0*/  LDC.64 R20, c[0x0][0x5b8] ;  /* 0x00016e00ff147b82 */ /* 0x000e220000000a00 */
[----:B------:R-:W-:-:S07]  /*23d0*/  ULDC.64 UR4, c[0x0][0x5c0] ;  /* 0x0001700000047ab9 */ /* 0x000fce0000000a00 */
[----:B------:R-:W1:Y:S08]  /*23e0*/  LDC.64 R106, c[0x0][0x5b0] ;  /* 0x00016c00ff6a7b82 */ /* 0x000e700000000a00 */
[----:B------:R-:W2:Y:S01]  /*23f0*/  LDC.64 R14, c[0x0][0x5a8] ;  /* 0x00016a00ff0e7b82 */ /* 0x000ea20000000a00 */
[-C--:B0-----:R-:W-:Y:S02]  /*2400*/  IMAD R8, R109, R20.reuse, RZ ;  /* 0x000000146d087224 */ /* 0x081fe400078e02ff */
[----:B------:R-:W-:-:S04]  /*2410*/  IMAD.WIDE.U32 R112, R23, R20, R10 ;  /* 0x0000001417707225 */ /* 0x000fc800078e000a */
[----:B------:R-:W-:Y:S02]  /*2420*/  IMAD R117, R23, R21, R8 ;  /* 0x0000001517757224 */ /* 0x000fe400078e0208 */
[-C--:B-1----:R-:W-:Y:S02]  /*2430*/  IMAD R12, R13, R106.reuse, RZ ;  /* 0x0000006a0d0c7224 */ /* 0x082fe400078e02ff */
[----:B------:R-:W-:Y:S02]  /*2440*/  IMAD.IADD R115, R113, 0x1, R117 ;  /* 0x0000000171737824 */ /* 0x000fe400078e0275 */
[----:B------:R-:W-:Y:S02]  /*2450*/  IMAD.MOV.U32 R114, RZ, RZ, R112 ;  /* 0x000000ffff727224 */ /* 0x000fe400078e0070 */
[C---:B------:R-:W-:Y:S02]  /*2460*/  IMAD R121, R119.reuse, R107, R12 ;  /* 0x0000006b77797224 */ /* 0x040fe400078e020c */
[----:B------:R-:W-:-:S04]  /*2470*/  IMAD.WIDE.U32 R8, R119, R106, R114 ;  /* 0x0000006a77087225 */ /* 0x000fc800078e0072 */
[----:B------:R-:W-:Y:S01]  /*2480*/  IMAD.IADD R7, R9, 0x1, R121 ;  /* 0x0000000109077824 */ /* 0x000fe200078e0279 */
[----:B--2---:R-:W-:-:S04]  /*2490*/  LEA R12, P2, R8, R14, 0x1 ;  /* 0x0000000e080c7211 */ /* 0x004fc800078408ff */
[----:B------:R-:W-:-:S05]  /*24a0*/  LEA.HI.X R13, R8, R15, R7, 0x1, P2 ;  /* 0x0000000f080d7211 */ /* 0x000fca00010f0c07 */
[----:B------:R0:W2:Y:S01]  /*24b0*/  @P1 LDG.E.LTC128B.U16 R7, desc[UR36][R12.64] ;  /* 0x000000240c071981 */ /* 0x0000a2000c1e1520 */
[----:B------:R-:W-:Y:S01]  /*24c0*/  ISETP.GT.AND P3, PT, R6, 0x1, PT ;  /* 0x000000010600780c */ /* 0x000fe20003f64270 */
[----:B------:R-:W-:Y:S01]  /*24d0*/  IMAD.WIDE.U32 R108, R119, R106, R10 ;  /* 0x0000006a776c7225 */ /* 0x000fe200078e000a */
[----:B------:R-:W-:Y:S01]  /*24e0*/  BSSY B1, `(.L_x_31) ;  /* 0x0000012000017945 */ /* 0x000fe20003800000 */
[----:B------:R-:W-:Y:S02]  /*24f0*/  SHF.L.U64.HI R111, R106, 0x3, R107 ;  /* 0x000000036a6f7819 */ /* 0x000fe4000001026b */
[----:B------:R-:W-:Y:S02]  /*2500*/  IMAD.IADD R109, R121, 0x1, R109 ;  /* 0x00000001796d7824 */ /* 0x000fe400078e026d */
[----:B------:R-:W-:-:S04]  /*2510*/  IMAD.WIDE.U32 R108, R23, R20, R108 ;  /* 0x00000014176c7225 */ /* 0x000fc800078e006c */
[----:B0-----:R-:W-:Y:S01]  /*2520*/  IMAD.IADD R13, R117, 0x1, R109 ;  /* 0x00000001750d7824 */ /* 0x001fe200078e026d */
[----:B------:R-:W-:-:S04]  /*2530*/  LEA R12, P4, R108, R14, 0x1 ;  /* 0x0000000e6c0c7211 */ /* 0x000fc800078808ff */
[----:B------:R-:W-:Y:S01]  /*2540*/  LEA.HI.X R13, R108, R15, R13, 0x1, P4 ;  /* 0x0000000f6c0d7211 */ /* 0x000fe200020f0c0d */
[----:B--2---:R-:W-:-:S05]  /*2550*/  HADD2.F32 R8, -RZ, R7.H0_H0 ;  /* 0x20000007ff087230 */ /* 0x004fca0000004100 */
[----:B------:R-:W-:Y:S01]  /*2560*/  FMUL R9, R8, R105 ;  /* 0x0000006908097220 */ /* 0x000fe20000400000 */
[----:B------:R-:W-:-:S03]  /*2570*/  LEA R8, P2, R110, UR4, 0x1 ;  /* 0x000000046e087c11 */ /* 0x000fc6000f8408ff */
[----:B------:R-:W-:Y:S01]  /*2580*/  FFMA R96, R96, R104, R9 ;  /* 0x0000006860607223 */ /* 0x000fe20000000009 */
[----:B------:R-:W-:Y:S01]  /*2590*/  LEA.HI.X R9, R110, UR5, R123, 0x1, P2 ;  /* 0x000000056e097c11 */ /* 0x000fe200090f0c7b */
[----:B------:R-:W-:Y:S01]  /*25a0*/  IMAD.SHL.U32 R110, R106, 0x8, RZ ;  /* 0x000000086a6e7824 */ /* 0x000fe200078e00ff */
[----:B------:R-:W-:Y:S02]  /*25b0*/  ISETP.GT.AND P2, PT, R3, RZ, P3 ;  /* 0x000000ff0300720c */ /* 0x000fe40001f44270 */
[----:B------:R-:W-:-:S05]  /*25c0*/  F2FP.F16.F32.PACK_AB R96, RZ, R96 ;  /* 0x00000060ff60723e */ /* 0x000fca00000000ff */
[----:B------:R0:W-:Y:S06]  /*25d0*/  @P1 STG.E.U16 desc[UR36][R8.64], R96 ;  /* 0x0000006008001986 */ /* 0x0001ec000c101524 */
[----:B------:R-:W-:Y:S05]  /*25e0*/  @!P2 BRA `(.L_x_32) ;  /* 0x000000000004a947 */ /* 0x000fea0003800000 */
[----:B------:R1:W5:Y:S02]  /*25f0*/  LDG.E.LTC128B.U16 R7, desc[UR36][R12.64+0x2] ;  /* 0x000002240c077981 */ /* 0x000364000c1e1520 */
.L_x_32:
[----:B------:R-:W-:Y:S05]  /*2600*/  BSYNC B1 ;  /* 0x0000000000017941 */ /* 0x000fea0003800000 */
.L_x_31:
[----:B0----5:R-:W-:Y:S01]  /*2610*/  HADD2.F32 R96, -RZ, R7.H0_H0 ;  /* 0x20000007ff607230 */ /* 0x021fe20000004100 */
[----:B------:R-:W-:Y:S01]  /*2620*/  ISETP.GT.AND P1, PT, R3, 0x8, P0 ;  /* 0x000000080300780c */ /* 0x000fe20000724270 */
[----:B------:R-:W-:Y:S01]  /*2630*/  IMAD.WIDE.U32 R124, R119, R106, R110 ;  /* 0x0000006a777c7225 */ /* 0x000fe200078e006e */
[----:B------:R-:W-:-:S03]  /*2640*/  PRMT R118, R7, 0x7610, R118 ;  /* 0x0000761007767816 */ /* 0x000fc60000000076 */
[----:B------:R-:W-:Y:S01]  /*2650*/  FMUL R96, R96, R105 ;  /* 0x0000006960607220 */ /* 0x000fe20000400000 */
[----:B------:R-:W-:Y:S01]  /*2660*/  IMAD.IADD R127, R121, 0x1, R125 ;  /* 0x00000001797f7824 */ /* 0x000fe200078e027d */
[----:B------:R-:W-:Y:S02]  /*2670*/  IADD3 R21, P4, R112, R124, RZ ;  /* 0x0000007c70157210 */ /* 0x000fe40007f9e0ff */
[----:B------:R-:W-:-:S03]  /*2680*/  FFMA R97, R97, R104, R96 ;  /* 0x0000006861617223 */ /* 0x000fc60000000060 */
[----:B------:R-:W-:Y:S01]  /*2690*/  IMAD.X R108, R127, 0x1, R115, P4 ;  /* 0x000000017f6c7824 */ /* 0x000fe200020e0673 */
[C---:B------:R-:W-:Y:S02]  /*26a0*/  LEA R96, P4, R21.reuse, R14, 0x1 ;  /* 0x0000000e15607211 */ /* 0x040fe400078808ff */
[----:B------:R-:W-:Y:S02]  /*26b0*/  F2FP.F16.F32.PACK_AB R109, RZ, R97 ;  /* 0x00000061ff6d723e */ /* 0x000fe400000000ff */
[----:B------:R-:W-:-:S03]  /*26c0*/  LEA.HI.X R97, R21, R15, R108, 0x1, P4 ;  /* 0x0000000f15617211 */ /* 0x000fc600020f0c6c */
[----:B------:R0:W-:Y:S04]  /*26d0*/  @P2 STG.E.U16 desc[UR36][R8.64+0x2], R109 ;  /* 0x0000026d08002986 */ /* 0x0001e8000c101524 */
[----:B------:R2:W3:Y:S01]  /*26e0*/  @P1 LDG.E.LTC128B.U16 R118, desc[UR36][R96.64] ;  /* 0x0000002460761981 */ /* 0x0004e2000c1e1520 */
[----:B------:R-:W-:Y:S01]  /*26f0*/  IMAD.SHL.U32 R7, R4, 0x10, RZ ;  /* 0x0000001004077824 */ /* 0x000fe200078e00ff */
[----:B------:R-:W-:Y:S01]  /*2700*/  IADD3 R122, P2, R10, R124, RZ ;  /* 0x0000007c0a7a7210 */ /* 0x000fe20007f5e0ff */
[----:B------:R-:W-:Y:S04]  /*2710*/  BSSY B1, `(.L_x_33) ;  /* 0x0000011000017945 */ /* 0x000fe80003800000 */
[----:B------:R-:W-:Y:S01]  /*2720*/  IMAD.X R123, R11, 0x1, R127, P2 ;  /* 0x000000010b7b7824 */ /* 0x000fe200010e067f */
[----:B------:R-:W-:Y:S01]  /*2730*/  ISETP.GT.AND P2, PT, R3, 0x8, P3 ;  /* 0x000000080300780c */ /* 0x000fe20001f44270 */
[----:B------:R-:W-:-:S04]  /*2740*/  IMAD.WIDE.U32 R122, R23, R20, R122 ;  /* 0x00000014177a7225 */ /* 0x000fc800078e007a */
[----:B------:R-:W-:Y:S01]  /*2750*/  IMAD.IADD R120, R117, 0x1, R123 ;  /* 0x0000000175787824 */ /* 0x000fe200078e027b */
[----:B--2---:R-:W-:-:S04]  /*2760*/  LEA R96, P5, R122, R14, 0x1 ;  /* 0x0000000e7a607211 */ /* 0x004fc800078a08ff */
[----:B------:R-:W-:Y:S01]  /*2770*/  LEA.HI.X R97, R122, R15, R120, 0x1, P5 ;  /* 0x0000000f7a617211 */ /* 0x000fe200028f0c78 */
[----:B---3--:R-:W-:-:S05]  /*2780*/  HADD2.F32 R108, -RZ, R118.H0_H0 ;  /* 0x20000076ff6c7230 */ /* 0x008fca0000004100 */
[----:B------:R-:W-:Y:S01]  /*2790*/  FMUL R21, R108, R105 ;  /* 0x000000696c157220 */ /* 0x000fe20000400000 */
[----:B------:R-:W-:-:S03]  /*27a0*/  IADD3 R108, P4, R7, R8, RZ ;  /* 0x00000008076c7210 */ /* 0x000fc60007f9e0ff */
[----:B------:R-:W-:Y:S01]  /*27b0*/  FFMA R98, R98, R104, R21 ;  /* 0x0000006862627223 */ /* 0x000fe20000000015 */
[----:B------:R-:W-:-:S04]  /*27c0*/  SHF.L.U64.HI R21, R4, 0x4, R5 ;  /* 0x0000000404157819 */ /* 0x000fc80000010205 */
[----:B------:R-:W-:Y:S01]  /*27d0*/  F2FP.F16.F32.PACK_AB R98, RZ, R98 ;  /* 0x00000062ff62723e */ /* 0x000fe200000000ff */
[----:B0-----:R-:W-:-:S05]  /*27e0*/  IMAD.X R109, R21, 0x1, R9, P4 ;  /* 0x00000001156d7824 */ /* 0x001fca00020e0609 */
[----:B------:R0:W-:Y:S01]  /*27f0*/  @P1 STG.E.U16 desc[UR36][R108.64], R98 ;  /* 0x000000626c001986 */ /* 0x0001e2000c101524 */
[----:B------:R-:W-:Y:S05]  /*2800*/  @!P2 BRA `(.L_x_34) ;  /* 0x000000000004a947 */ /* 0x000fea0003800000 */
[----:B------:R2:W5:Y:S02]  /*2810*/  LDG.E.LTC128B.U16 R118, desc[UR36][R96.64+0x2] ;  /* 0x0000022460767981 */ /* 0x000564000c1e1520 */
.L_x_34:
[----:B------:R-:W-:Y:S05]  /*2820*/  BSYNC B1 ;  /* 0x0000000000017941 */ /* 0x000fea0003800000 */
.L_x_33:
[----:B0----5:R-:W-:Y:S01]  /*2830*/  HADD2.F32 R98, -RZ, R118.H0_H0 ;  /* 0x20000076ff627230 */ /* 0x021fe20000004100 */
[----:B------:R-:W-:Y:S01]  /*2840*/  ISETP.GT.AND P1, PT, R6, 0x8, PT ;  /* 0x000000080600780c */ /* 0x000fe20003f24270 */
[----:B------:R-:W-:Y:S01]  /*2850*/  BSSY B1, `(.L_x_35) ;  /* 0x000000c000017945 */ /* 0x000fe20003800000 */
[----:B------:R-:W-:Y:S02]  /*2860*/  IMAD R123, R107, 0x78, RZ ;  /* 0x000000786b7b7824 */ /* 0x000fe400078e02ff */
[----:B------:R-:W-:Y:S01]  /*2870*/  FMUL R98, R98, R105 ;  /* 0x0000006962627220 */ /* 0x000fe20000400000 */
[----:B------:R-:W-:-:S03]  /*2880*/  ISETP.GT.AND P4, PT, R3, RZ, P1 ;  /* 0x000000ff0300720c */ /* 0x000fc60000f84270 */
[----:B------:R-:W-:Y:S01]  /*2890*/  FFMA R98, R99, R104, R98 ;  /* 0x0000006863627223 */ /* 0x000fe20000000062 */
[----:B------:R-:W-:-:S04]  /*28a0*/  IMAD.MOV.U32 R99, RZ, RZ, R127 ;  /* 0x000000ffff637224 */ /* 0x000fc800078e007f */
[----:B------:R-:W-:-:S04]  /*28b0*/  F2FP.F16.F32.PACK_AB R98, RZ, R98 ;  /* 0x00000062ff62723e */ /* 0x000fc800000000ff */
[----:B------:R-:W-:Y:S01]  /*28c0*/  PRMT R120, R98, 0x7610, R120 ;  /* 0x0000761062787816 */ /* 0x000fe20000000078 */
[----:B------:R-:W-:-:S04]  /*28d0*/  IMAD.MOV.U32 R98, RZ, RZ, R124 ;  /* 0x000000ffff627224 */ /* 0x000fc800078e007c */
[----:B------:R0:W-:Y:S01]  /*28e0*/  @P2 STG.E.U16 desc[UR36][R108.64+0x2], R120 ;  /* 0x000002786c002986 */ /* 0x0001e2000c101524 */
[----:B------:R-:W-:Y:S05]  /*28f0*/  @!P4 BRA `(.L_x_36) ;  /* 0x000000000004c947 */ /* 0x000fea0003800000 */
[----:B------:R3:W5:Y:S02]  /*2900*/  LDG.E.LTC128B.U16 R118, desc[UR36][R12.64+0x10] ;  /* 0x000010240c767981 */ /* 0x000764000c1e1520 */
.L_x_36:
[----:B------:R-:W-:Y:S05]  /*2910*/  BSYNC B1 ;  /* 0x0000000000017941 */ /* 0x000fea0003800000 */
.L_x_35:
[----:B0----5:R-:W-:Y:S01]  /*2920*/  HADD2.F32 R120, -RZ, R118.H0_H0 ;  /* 0x20000076ff787230 */ /* 0x021fe20000004100 */
[----:B------:R-:W-:Y:S01]  /*2930*/  BSSY B1, `(.L_x_37) ;  /* 0x000000d000017945 */ /* 0x000fe20003800000 */
[----:B------:R-:W-:-:S04]  /*2940*/  IMAD.WIDE.U32 R98, R106, 0x78, R98 ;  /* 0x000000786a627825 */ /* 0x000fc800078e0062 */
[----:B------:R-:W-:Y:S01]  /*2950*/  FMUL R107, R120, R105 ;  /* 0x00000069786b7220 */ /* 0x000fe20000400000 */
[----:B------:R-:W-:Y:S01]  /*2960*/  IMAD.IADD R125, R99, 0x1, R123 ;  /* 0x00000001637d7824 */ /* 0x000fe200078e027b */
[----:B------:R-:W-:Y:S02]  /*2970*/  IADD3 R120, P2, P5, R112, R98, R110 ;  /* 0x0000006270787210 */ /* 0x000fe40007d5e06e */
[----:B------:R-:W-:Y:S02]  /*2980*/  FFMA R107, R100, R104, R107 ;  /* 0x00000068646b7223 */ /* 0x000fe4000000006b */
[----:B------:R-:W-:Y:S02]  /*2990*/  IADD3.X R122, R115, R125, R111, P2, P5 ;  /* 0x0000007d737a7210 */ /* 0x000fe400017ea46f */
[----:B------:R-:W-:Y:S02]  /*29a0*/  ISETP.GT.AND P2, PT, R6, 0x9, PT ;  /* 0x000000090600780c */ /* 0x000fe40003f44270 */
[----:B------:R-:W-:-:S02]  /*29b0*/  F2FP.F16.F32.PACK_AB R107, RZ, R107 ;  /* 0x0000006bff6b723e */ /* 0x000fc400000000ff */
[----:B------:R-:W-:-:S03]  /*29c0*/  ISETP.GT.AND P5, PT, R3, RZ, P2 ;  /* 0x000000ff0300720c */ /* 0x000fc600017a4270 */
[----:B------:R0:W-:Y:S10]  /*29d0*/  @P4 STG.E.U16 desc[UR36][R8.64+0x10], R107 ;  /* 0x0000106b08004986 */ /* 0x0001f4000c101524 */
[----:B------:R-:W-:Y:S05]  /*29e0*/  @!P5 BRA `(.L_x_38) ;  /* 0x000000000004d947 */ /* 0x000fea0003800000 */
[----:B------:R4:W5:Y:S02]  /*29f0*/  LDG.E.LTC128B.U16 R118, desc[UR36][R12.64+0x12] ;  /* 0x000012240c767981 */ /* 0x000964000c1e1520 */
.L_x_38:
[----:B------:R-:W-:Y:S05]  /*2a00*/  BSYNC B1 ;  /* 0x0000000000017941 */ /* 0x000fea0003800000 */
.L_x_37:
[----:B-----5:R-:W-:Y:S01]  /*2a10*/  HADD2.F32 R100, -RZ, R118.H0_H0 ;  /* 0x20000076ff647230 */ /* 0x020fe20000004100 */
[----:B------:R-:W-:Y:S01]  /*2a20*/  ISETP.GT.AND P4, PT, R3, 0x8, P1 ;  /* 0x000000080300780c */ /* 0x000fe20000f84270 */
[----:B------:R-:W-:Y:S03]  /*2a30*/  BSSY B1, `(.L_x_39) ;  /* 0x0000007000017945 */ /* 0x000fe60003800000 */
[----:B------:R-:W-:-:S04]  /*2a40*/  FMUL R100, R100, R105 ;  /* 0x0000006964647220 */ /* 0x000fc80000400000 */
[----:B------:R-:W-:-:S05]  /*2a50*/  FFMA R100, R101, R104, R100 ;  /* 0x0000006865647223 */ /* 0x000fca0000000064 */
[----:B------:R-:W-:-:S05]  /*2a60*/  F2FP.F16.F32.PACK_AB R100, RZ, R100 ;  /* 0x00000064ff64723e */ /* 0x000fca00000000ff */
[----:B------:R0:W-:Y:S01]  /*2a70*/  @P5 STG.E.U16 desc[UR36][R8.64+0x12], R100 ;  /* 0x0000126408005986 */ /* 0x0001e2000c101524 */
[----:B------:R-:W-:Y:S05]  /*2a80*/  @!P4 BRA `(.L_x_40) ;  /* 0x000000000004c947 */ /* 0x000fea0003800000 */
[----:B------:R0:W5:Y:S02]  /*2a90*/  LDG.E.LTC128B.U16 R118, desc[UR36][R96.64+0x10] ;  /* 0x0000102460767981 */ /* 0x000164000c1e1520 */
.L_x_40:
[----:B------:R-:W-:Y:S05]  /*2aa0*/  BSYNC B1 ;  /* 0x0000000000017941 */ /* 0x000fea0003800000 */
.L_x_39:
[----:B0----5:R-:W-:Y:S01]  /*2ab0*/  HADD2.F32 R100, -RZ, R118.H0_H0 ;  /* 0x20000076ff647230 */ /* 0x021fe20000004100 */
        /* <DEDUP_REMOVED lines=8> */
.L_x_42:
[----:B------:R-:W-:Y:S05]  /*2b40*/  BSYNC B1 ;  /* 0x0000000000017941 */ /* 0x000fea0003800000 */
.L_x_41:
[----:B-----5:R-:W-:Y:S01]  /*2b50*/  HADD2.F32 R100, -RZ, R118.H0_H0 ;  /* 0x20000076ff647230 */ /* 0x020fe20000004100 */
[----:B------:R-:W-:-:S04]  /*2b60*/  IADD3 R99, P4, R112, R98, RZ ;  /* 0x0000006270637210 */ /* 0x000fc80007f9e0ff */
[----:B------:R-:W-:Y:S01]  /*2b70*/  FMUL R100, R100, R105 ;  /* 0x0000006964647220 */ /* 0x000fe20000400000 */
[----:B------:R-:W-:Y:S01]  /*2b80*/  IMAD.X R114, R125, 0x1, R115, P4 ;  /* 0x000000017d727824 */ /* 0x000fe200020e0673 */
[----:B------:R-:W-:Y:S02]  /*2b90*/  LEA R98, P4, R99, R14, 0x1 ;  /* 0x0000000e63627211 */ /* 0x000fe400078808ff */
[----:B------:R-:W-:Y:S02]  /*2ba0*/  FFMA R100, R103, R104, R100 ;  /* 0x0000006867647223 */ /* 0x000fe40000000064 */
[----:B------:R-:W-:-:S03]  /*2bb0*/  LEA.HI.X R99, R99, R15, R114, 0x1, P4 ;  /* 0x0000000f63637211 */ /* 0x000fc600020f0c72 */
[----:B------:R-:W-:-:S04]  /*2bc0*/  F2FP.F16.F32.PACK_AB R100, RZ, R100 ;  /* 0x00000064ff64723e */ /* 0x000fc800000000ff */
[----:B0-----:R-:W-:-:S05]  /*2bd0*/  PRMT R101, R100, 0x7610, R101 ;  /* 0x0000761064657816 */ /* 0x001fca0000000065 */
[----:B------:R0:W-:Y:S01]  /*2be0*/  @P5 STG.E.U16 desc[UR36][R108.64+0x12], R101 ;  /* 0x000012656c005986 */ /* 0x0001e2000c101524 */
[----:B------:R-:W-:-:S13]  /*2bf0*/  ISETP.GT.AND P5, PT, R3, 0x80, P0 ;  /* 0x000000800300780c */ /* 0x000fda00007a4270 */
[----:B------:R1:W2:Y:S01]  /*2c00*/  @P5 LDG.E.LTC128B.U16 R118, desc[UR36][R98.64] ;  /* 0x0000002462765981 */ /* 0x0002a2000c1e1520 */
[----:B------:R-:W-:Y:S01]  /*2c10*/  IMAD.WIDE.U32 R112, R106, 0x78, R110 ;  /* 0x000000786a707825 */ /* 0x000fe200078e006e */
[----:B------:R-:W-:Y:S03]  /*2c20*/  BSSY B1, `(.L_x_43) ;  /* 0x0000016000017945 */ /* 0x000fe60003800000 */
[----:B------:R-:W-:Y:S02]  /*2c30*/  IMAD.IADD R115, R123, 0x1, R113 ;  /* 0x000000017b737824 */ /* 0x000fe400078e0271 */
[----:B------:R-:W-:Y:S02]  /*2c40*/  IMAD.MOV.U32 R114, RZ, RZ, R112 ;  /* 0x000000ffff727224 */ /* 0x000fe400078e0070 */
[----:B------:R-:W-:Y:S02]  /*2c50*/  IMAD R5, R5, 0xf0, RZ ;  /* 0x000000f005057824 */ /* 0x000fe400078e02ff */
[----:B0-----:R-:W-:-:S03]  /*2c60*/  IMAD.WIDE.U32 R100, R119, R106, R114 ;  /* 0x0000006a77647225 */ /* 0x001fc600078e0072 */
[----:B------:R-:W-:-:S04]  /*2c70*/  IADD3 R102, P4, R10, R100, RZ ;  /* 0x000000640a667210 */ /* 0x000fc80007f9e0ff */
[----:B------:R-:W-:-:S03]  /*2c80*/  IADD3.X R103, R11, R121, R101, P4, !PT ;  /* 0x000000790b677210 */ /* 0x000fc600027fe465 */
[----:B------:R-:W-:-:S04]  /*2c90*/  IMAD.WIDE.U32 R102, R23, R20, R102 ;  /* 0x0000001417667225 */ /* 0x000fc800078e0066 */
[----:B-1----:R-:W-:Y:S01]  /*2ca0*/  IMAD.IADD R99, R117, 0x1, R103 ;  /* 0x0000000175637824 */ /* 0x002fe200078e0267 */
[----:B------:R-:W-:-:S04]  /*2cb0*/  LEA R98, P4, R102, R14, 0x1 ;  /* 0x0000000e66627211 */ /* 0x000fc800078808ff */
[----:B------:R-:W-:Y:S02]  /*2cc0*/  LEA.HI.X R99, R102, R15, R99, 0x1, P4 ;  /* 0x0000000f66637211 */ /* 0x000fe400020f0c63 */
[----:B------:R-:W-:Y:S01]  /*2cd0*/  ISETP.GT.AND P4, PT, R3, 0x80, P3 ;  /* 0x000000800300780c */ /* 0x000fe20001f84270 */
[----:B--2---:R-:W-:-:S05]  /*2ce0*/  HADD2.F32 R100, -RZ, R118.H0_H0 ;  /* 0x20000076ff647230 */ /* 0x004fca0000004100 */
[----:B------:R-:W-:-:S04]  /*2cf0*/  FMUL R101, R100, R105 ;  /* 0x0000006964657220 */ /* 0x000fc80000400000 */
[----:B------:R-:W-:Y:S01]  /*2d00*/  FFMA R88, R88, R104, R101 ;  /* 0x0000006858587223 */ /* 0x000fe20000000065 */
[----:B------:R-:W-:-:S04]  /*2d10*/  IMAD.WIDE.U32 R100, R4, 0xf0, R108 ;  /* 0x000000f004647825 */ /* 0x000fc800078e006c */
[----:B------:R-:W-:Y:S01]  /*2d20*/  F2FP.F16.F32.PACK_AB R88, RZ, R88 ;  /* 0x00000058ff58723e */ /* 0x000fe200000000ff */
[----:B------:R-:W-:Y:S02]  /*2d30*/  IMAD.IADD R103, R101, 0x1, R5 ;  /* 0x0000000165677824 */ /* 0x000fe400078e0205 */
[----:B------:R-:W-:-:S05]  /*2d40*/  @P5 IMAD.MOV.U32 R102, RZ, RZ, R100 ;  /* 0x000000ffff665224 */ /* 0x000fca00078e0064 */
[----:B------:R0:W-:Y:S01]  /*2d50*/  @P5 STG.E.U16 desc[UR36][R102.64], R88 ;  /* 0x0000005866005986 */ /* 0x0001e2000c101524 */
[----:B------:R-:W-:Y:S05]  /*2d60*/  @!P4 BRA `(.L_x_44) ;  /* 0x000000000004c947 */ /* 0x000fea0003800000 */
[----:B------:R1:W5:Y:S02]  /*2d70*/  LDG.E.LTC128B.U16 R118, desc[UR36][R98.64+0x2] ;  /* 0x0000022462767981 */ /* 0x000364000c1e1520 */
.L_x_44:
[----:B------:R-:W-:Y:S05]  /*2d80*/  BSYNC B1 ;  /* 0x0000000000017941 */ /* 0x000fea0003800000 */
.L_x_43:
[----:B0----5:R-:W-:Y:S01]  /*2d90*/  HADD2.F32 R88, -RZ, R118.H0_H0 ;  /* 0x20000076ff587230 */ /* 0x021fe20000004100 */
[----:B------:R-:W-:Y:S01]  /*2da0*/  IADD3 R112, P5, R110, R112, RZ ;  /* 0x000000706e707210 */ /* 0x000fe20007fbe0ff */
[----:B------:R-:W-:Y:S01]  /*2db0*/  BSSY B1, `(.L_x_45) ;  /* 0x0000010000017945 */ /* 0x000fe20003800000 */
[----:B------:R-:W-:Y:S02]  /*2dc0*/  ISETP.GT.AND P0, PT, R3, 0x88, P0 ;  /* 0x000000880300780c */ /* 0x000fe40000704270 */
[----:B------:R-:W-:Y:S01]  /*2dd0*/  FMUL R88, R88, R105 ;  /* 0x0000006958587220 */ /* 0x000fe20000400000 */
[----:B------:R-:W-:-:S03]  /*2de0*/  IMAD.X R113, R115, 0x1, R111, P5 ;  /* 0x0000000173717824 */ /* 0x000fc600028e066f */
[----:B------:R-:W-:Y:S01]  /*2df0*/  FFMA R88, R89, R104, R88 ;  /* 0x0000006859587223 */ /* 0x000fe20000000058 */
[----:B------:R-:W-:-:S04]  /*2e00*/  IMAD.WIDE.U32 R106, R119, R106, R112 ;  /* 0x0000006a776a7225 */ /* 0x000fc800078e0070 */
[----:B------:R-:W-:Y:S01]  /*2e10*/  F2FP.F16.F32.PACK_AB R88, RZ, R88 ;  /* 0x00000058ff58723e */ /* 0x000fe200000000ff */
[----:B------:R-:W-:Y:S01]  /*2e20*/  @P4 IMAD.MOV.U32 R112, RZ, RZ, R100 ;  /* 0x000000ffff704224 */ /* 0x000fe200078e0064 */
[----:B------:R-:W-:Y:S01]  /*2e30*/  IADD3 R110, P5, R10, R106, RZ ;  /* 0x0000006a0a6e7210 */ /* 0x000fe20007fbe0ff */
[----:B------:R-:W-:Y:S01]  /*2e40*/  @P4 IMAD.MOV.U32 R113, RZ, RZ, R103 ;  /* 0x000000ffff714224 */ /* 0x000fe200078e0067 */
[----:B------:R-:W-:-:S05]  /*2e50*/  PRMT R89, R88, 0x7610, R89 ;  /* 0x0000761058597816 */ /* 0x000fca0000000059 */
[----:B------:R0:W-:Y:S01]  /*2e60*/  @P4 STG.E.U16 desc[UR36][R112.64+0x2], R89 ;  /* 0x0000025970004986 */ /* 0x0001e2000c101524 */
[----:B------:R-:W-:-:S04]  /*2e70*/  LEA R88, P4, R120, R14, 0x1 ;  /* 0x0000000e78587211 */ /* 0x000fc800078808ff */
[----:B0-----:R-:W-:Y:S01]  /*2e80*/  LEA.HI.X R89, R120, R15, R122, 0x1, P4 ;  /* 0x0000000f78597211 */ /* 0x001fe200020f0c7a */
[----:B------:R-:W-:Y:S08]  /*2e90*/  @!P0 BRA `(.L_x_46) ;  /* 0x0000000000048947 */ /* 0x000ff00003800000 */
[----:B------:R0:W5:Y:S02]  /*2ea0*/  LDG.E.LTC128B.U16 R118, desc[UR36][R88.64] ;  /* 0x0000002458767981 */ /* 0x000164000c1e1520 */
.L_x_46:
[----:B------:R-:W-:Y:S05]  /*2eb0*/  BSYNC B1 ;  /* 0x0000000000017941 */ /* 0x000fea0003800000 */
.L_x_45:
[----:B-----5:R-:W-:Y:S01]  /*2ec0*/  HADD2.F32 R10, -RZ, R118.H0_H0 ;  /* 0x20000076ff0a7230 */ /* 0x020fe20000004100 */
[----:B------:R-:W-:Y:S01]  /*2ed0*/  IADD3.X R111, R11, R121, R107, P5, !PT ;  /* 0x000000790b6f7210 */ /* 0x000fe20002ffe46b */
[----:B------:R-:W-:Y:S01]  /*2ee0*/  BSSY B1, `(.L_x_47) ;  /* 0x000000e000017945 */ /* 0x000fe20003800000 */
[----:B------:R-:W-:Y:S02]  /*2ef0*/  ISETP.GT.AND P3, PT, R3, 0x88, P3 ;  /* 0x000000880300780c */ /* 0x000fe40001f64270 */
[----:B------:R-:W-:Y:S01]  /*2f00*/  FMUL R11, R10, R105 ;  /* 0x000000690a0b7220 */ /* 0x000fe20000400000 */
[----:B------:R-:W-:Y:S01]  /*2f10*/  IADD3 R10, P4, R7, R100, RZ ;  /* 0x00000064070a7210 */ /* 0x000fe20007f9e0ff */
[----:B0-----:R-:W-:-:S04]  /*2f20*/  IMAD.WIDE.U32 R88, R23, R20, R110 ;  /* 0x0000001417587225 */ /* 0x001fc800078e006e */
[----:B------:R-:W-:Y:S01]  /*2f30*/  FFMA R11, R90, R104, R11 ;  /* 0x000000685a0b7223 */ /* 0x000fe2000000000b */
[----:B------:R-:W-:Y:S01]  /*2f40*/  IMAD.IADD R117, R117, 0x1, R89 ;  /* 0x0000000175757824 */ /* 0x000fe200078e0259 */
[----:B------:R-:W-:-:S03]  /*2f50*/  LEA R14, P5, R88, R14, 0x1 ;  /* 0x0000000e580e7211 */ /* 0x000fc600078a08ff */
[----:B------:R-:W-:Y:S01]  /*2f60*/  F2FP.F16.F32.PACK_AB R20, RZ, R11 ;  /* 0x0000000bff14723e */ /* 0x000fe200000000ff */
[----:B------:R-:W-:Y:S01]  /*2f70*/  IMAD.X R11, R103, 0x1, R21, P4 ;  /* 0x00000001670b7824 */ /* 0x000fe200020e0615 */
[----:B------:R-:W-:-:S04]  /*2f80*/  LEA.HI.X R15, R88, R15, R117, 0x1, P5 ;  /* 0x0000000f580f7211 */ /* 0x000fc800028f0c75 */
[----:B------:R0:W-:Y:S01]  /*2f90*/  @P0 STG.E.U16 desc[UR36][R10.64], R20 ;  /* 0x000000140a000986 */ /* 0x0001e2000c101524 */
[----:B------:R-:W-:Y:S05]  /*2fa0*/  @!P3 BRA `(.L_x_48) ;  /* 0x000000000004b947 */ /* 0x000fea0003800000 */
[----:B------:R2:W5:Y:S02]  /*2fb0*/  LDG.E.LTC128B.U16 R118, desc[UR36][R14.64+0x2] ;  /* 0x000002240e767981 */ /* 0x000564000c1e1520 */
.L_x_48:
[----:B------:R-:W-:Y:S05]  /*2fc0*/  BSYNC B1 ;  /* 0x0000000000017941 */ /* 0x000fea0003800000 */
.L_x_47:
        /* <DEDUP_REMOVED lines=9> */
.L_x_50:
[----:B------:R-:W-:Y:S05]  /*3060*/  BSYNC B1 ;  /* 0x0000000000017941 */ /* 0x000fea0003800000 */
.L_x_49:
[----:B0----5:R-:W-:Y:S01]  /*3070*/  HADD2.F32 R20, -RZ, R118.H0_H0 ;  /* 0x20000076ff147230 */ /* 0x021fe20000004100 */
[----:B------:R-:W-:Y:S01]  /*3080*/  ISETP.GT.AND P3, PT, R3, 0x80, P2 ;  /* 0x000000800300780c */ /* 0x000fe20001764270 */
[----:B------:R-:W-:Y:S01]  /*3090*/  @P0 IMAD.MOV.U32 R88, RZ, RZ, R100 ;  /* 0x000000ffff580224 */ /* 0x000fe200078e0064 */
[----:B------:R-:W-:Y:S01]  /*30a0*/  BSSY B1, `(.L_x_51) ;  /* 0x0000008000017945 */ /* 0x000fe20003800000 */
[----:B------:R-:W-:Y:S02]  /*30b0*/  @P0 IMAD.MOV.U32 R89, RZ, RZ, R103 ;  /* 0x000000ffff590224 */ /* 0x000fe400078e0067 */
[----:B------:R-:W-:-:S04]  /*30c0*/  FMUL R23, R20, R105 ;  /* 0x0000006914177220 */ /* 0x000fc80000400000 */
[----:B------:R-:W-:-:S05]  /*30d0*/  FFMA R23, R92, R104, R23 ;  /* 0x000000685c177223 */ /* 0x000fca0000000017 */
[----:B------:R-:W-:-:S05]  /*30e0*/  F2FP.F16.F32.PACK_AB R23, RZ, R23 ;  /* 0x00000017ff17723e */ /* 0x000fca00000000ff */
[----:B------:R0:W-:Y:S01]  /*30f0*/  @P0 STG.E.U16 desc[UR36][R88.64+0x10], R23 ;  /* 0x0000101758000986 */ /* 0x0001e2000c101524 */
[----:B------:R-:W-:Y:S05]  /*3100*/  @!P3 BRA `(.L_x_52) ;  /* 0x000000000004b947 */ /* 0x000fea0003800000 */
[----:B------:R0:W5:Y:S02]  /*3110*/  LDG.E.LTC128B.U16 R118, desc[UR36][R98.64+0x12] ;  /* 0x0000122462767981 */ /* 0x000164000c1e1520 */
.L_x_52:
[----:B------:R-:W-:Y:S05]  /*3120*/  BSYNC B1 ;  /* 0x0000000000017941 */ /* 0x000fea0003800000 */
.L_x_51:
[----:B-----5:R-:W-:Y:S01]  /*3130*/  HADD2.F32 R20, -RZ, R118.H0_H0 ;  /* 0x20000076ff147230 */ /* 0x020fe20000004100 */
[----:B------:R-:W-:Y:S01]  /*3140*/  ISETP.GT.AND P1, PT, R3, 0x88, P1 ;  /* 0x000000880300780c */ /* 0x000fe20000f24270 */
[----:B------:R-:W-:Y:S01]  /*3150*/  @P3 IMAD.MOV.U32 R101, RZ, RZ, R103 ;  /* 0x000000ffff653224 */ /* 0x000fe200078e0067 */
[----:B------:R-:W-:Y:S02]  /*3160*/  BSSY B1, `(.L_x_53) ;  /* 0x0000007000017945 */ /* 0x000fe40003800000 */
[----:B------:R-:W-:-:S04]  /*3170*/  FMUL R20, R20, R105 ;  /* 0x0000006914147220 */ /* 0x000fc80000400000 */
[----:B------:R-:W-:-:S05]  /*3180*/  FFMA R20, R93, R104, R20 ;  /* 0x000000685d147223 */ /* 0x000fca0000000014 */
[----:B------:R-:W-:-:S05]  /*3190*/  F2FP.F16.F32.PACK_AB R20, RZ, R20 ;  /* 0x00000014ff14723e */ /* 0x000fca00000000ff */
[----:B------:R0:W-:Y:S01]  /*31a0*/  @P3 STG.E.U16 desc[UR36][R100.64+0x12], R20 ;  /* 0x0000121464003986 */ /* 0x0001e2000c101524 */
[----:B------:R-:W-:Y:S05]  /*31b0*/  @!P1 BRA `(.L_x_54) ;  /* 0x0000000000049947 */ /* 0x000fea0003800000 */
[----:B------:R0:W5:Y:S02]  /*31c0*/  LDG.E.LTC128B.U16 R118, desc[UR36][R14.64+0x10] ;  /* 0x000010240e767981 */ /* 0x000164000c1e1520 */
.L_x_54:
[----:B------:R-:W-:Y:S05]  /*31d0*/  BSYNC B1 ;  /* 0x0000000000017941 */ /* 0x000fea0003800000 */
.L_x_53:
        /* <DEDUP_REMOVED lines=9> */
.L_x_56:
[----:B------:R-:W-:Y:S05]  /*3270*/  BSYNC B1 ;  /* 0x0000000000017941 */ /* 0x000fea0003800000 */
.L_x_55:
[----:B-----5:R-:W-:Y:S01]  /*3280*/  HADD2.F32 R20, -RZ, R118.H0_H0 ;  /* 0x20000076ff147230 */ /* 0x020fe20000004100 */
[----:B------:R-:W-:Y:S01]  /*3290*/  ISETP.GT.AND P3, PT, R6, 0x10, PT ;  /* 0x000000100600780c */ /* 0x000fe20003f64270 */
[----:B------:R-:W-:Y:S03]  /*32a0*/  BSSY B1, `(.L_x_57) ;  /* 0x0000008000017945 */ /* 0x000fe60003800000 */
[----:B------:R-:W-:Y:S01]  /*32b0*/  FMUL R20, R20, R105 ;  /* 0x0000006914147220 */ /* 0x000fe20000400000 */
[----:B------:R-:W-:-:S03]  /*32c0*/  ISETP.GT.AND P0, PT, R3, RZ, P3 ;  /* 0x000000ff0300720c */ /* 0x000fc60001f04270 */
[----:B------:R-:W-:-:S05]  /*32d0*/  FFMA R20, R95, R104, R20 ;  /* 0x000000685f147223 */ /* 0x000fca0000000014 */
[----:B------:R-:W-:-:S05]  /*32e0*/  F2FP.F16.F32.PACK_AB R20, RZ, R20 ;  /* 0x00000014ff14723e */ /* 0x000fca00000000ff */
[----:B------:R0:W-:Y:S01]  /*32f0*/  @P2 STG.E.U16 desc[UR36][R10.64+0x12], R20 ;  /* 0x000012140a002986 */ /* 0x0001e2000c101524 */
[----:B------:R-:W-:Y:S05]  /*3300*/  @!P0 BRA `(.L_x_58) ;  /* 0x0000000000048947 */ /* 0x000fea0003800000 */
[----:B------:R0:W5:Y:S02]  /*3310*/  LDG.E.LTC128B.U16 R118, desc[UR36][R12.64+0x20] ;  /* 0x000020240c767981 */ /* 0x000164000c1e1520 */
.L_x_58:
[----:B------:R-:W-:Y:S05]  /*3320*/  BSYNC B1 ;  /* 0x0000000000017941 */ /* 0x000fea0003800000 */
.L_x_57:
[----:B0----5:R-:W-:Y:S01]  /*3330*/  HADD2.F32 R10, -RZ, R118.H0_H0 ;  /* 0x20000076ff0a7230 */ /* 0x021fe20000004100 */
        /* <DEDUP_REMOVED lines=9> */
.L_x_60:
[----:B------:R-:W-:Y:S05]  /*33d0*/  BSYNC B1 ;  /* 0x0000000000017941 */ /* 0x000fea0003800000 */
.L_x_59:
        /* <DEDUP_REMOVED lines=9> */
.L_x_62:
[----:B------:R-:W-:Y:S05]  /*3470*/  BSYNC B1 ;  /* 0x0000000000017941 */ /* 0x000fea0003800000 */
.L_x_61:
        /* <DEDUP_REMOVED lines=9> */
.L_x_64:
[----:B------:R-:W-:Y:S05]  /*3510*/  BSYNC B1 ;  /* 0x0000000000017941 */ /* 0x000fea0003800000 */
.L_x_63:
        /* <DEDUP_REMOVED lines=10> */
.L_x_66:
[----:B------:R-:W-:Y:S05]  /*35c0*/  BSYNC B1 ;  /* 0x0000000000017941 */ /* 0x000fea0003800000 */
.L_x_65:
        /* <DEDUP_REMOVED lines=10> */
.L_x_68:
[----:B------:R-:W-:Y:S05]  /*3670*/  BSYNC B1 ;  /* 0x0000000000017941 */ /* 0x000fea0003800000 */
.L_x_67:
        /* <DEDUP_REMOVED lines=9> */
.L_x_70:
[----:B------:R-:W-:Y:S05]  /*3710*/  BSYNC B1 ;  /* 0x0000000000017941 */ /* 0x000fea0003800000 */
.L_x_69:
        /* <DEDUP_REMOVED lines=9> */
.L_x_72:
[----:B------:R-:W-:Y:S05]  /*37b0*/  BSYNC B1 ;  /* 0x0000000000017941 */ /* 0x000fea0003800000 */
.L_x_71:
        /* <DEDUP_REMOVED lines=9> */
.L_x_74:
[----:B------:R-:W-:Y:S05]  /*3850*/  BSYNC B1 ;  /* 0x0000000000017941 */ /* 0x000fea0003800000 */
.L_x_73:
[----:B0----5:R-:W-:Y:S01]  /*3860*/  HADD2.F32 R10, -RZ, R118.H0_H0 ;  /* 0x20000076ff0a7230 */ /* 0x021fe20000004100 */
[----:B------:R-:W-:Y:S01]  /*3870*/  ISETP.GT.AND P4, PT, R3, 0x80, P2 ;  /* 0x000000800300780c */ /* 0x000fe20001784270 */
[----:B------:R-:W-:Y:S03]  /*3880*/  BSSY B1, `(.L_x_75) ;  /* 0x000000a000017945 */ /* 0x000fe60003800000 */
[----:B------:R-:W-:-:S04]  /*3890*/  FMUL R11, R10, R105 ;  /* 0x000000690a0b7220 */ /* 0x000fc80000400000 */
[----:B------:R-:W-:Y:S01]  /*38a0*/  FFMA R72, R72, R104, R11 ;  /* 0x0000006848487223 */ /* 0x000fe2000000000b */
[----:B------:R-:W-:-:S04]  /*38b0*/  IMAD.WIDE.U32 R10, R4, 0xf0, R108 ;  /* 0x000000f0040a7825 */ /* 0x000fc800078e006c */
[----:B------:R-:W-:Y:S01]  /*38c0*/  F2FP.F16.F32.PACK_AB R72, RZ, R72 ;  /* 0x00000048ff48723e */ /* 0x000fe200000000ff */
[----:B------:R-:W-:Y:S02]  /*38d0*/  IMAD.IADD R5, R5, 0x1, R11 ;  /* 0x0000000105057824 */ /* 0x000fe400078e020b */
[----:B------:R-:W-:-:S05]  /*38e0*/  IMAD.MOV.U32 R4, RZ, RZ, R10 ;  /* 0x000000ffff047224 */ /* 0x000fca00078e000a */
[----:B------:R0:W-:Y:S01]  /*38f0*/  @P5 STG.E.U16 desc[UR36][R4.64+0x20], R72 ;  /* 0x0000204804005986 */ /* 0x0001e2000c101524 */
[----:B------:R-:W-:Y:S05]  /*3900*/  @!P4 BRA `(.L_x_76) ;  /* 0x000000000004c947 */ /* 0x000fea0003800000 */
[----:B------:R0:W5:Y:S02]  /*3910*/  LDG.E.LTC128B.U16 R118, desc[UR36][R98.64+0x22] ;  /* 0x0000222462767981 */ /* 0x000164000c1e1520 */
.L_x_76:
[----:B------:R-:W-:Y:S05]  /*3920*/  BSYNC B1 ;  /* 0x0000000000017941 */ /* 0x000fea0003800000 */
.L_x_75:
        /* <DEDUP_REMOVED lines=9> */
.L_x_78:
[----:B------:R-:W-:Y:S05]  /*39c0*/  BSYNC B1 ;  /* 0x0000000000017941 */ /* 0x000fea0003800000 */
.L_x_77:
[----:B0----5:R-:W-:Y:S01]  /*39d0*/  HADD2.F32 R20, -RZ, R118.H0_H0 ;  /* 0x20000076ff147230 */ /* 0x021fe20000004100 */
[----:B------:R-:W-:Y:S01]  /*39e0*/  IADD3 R10, P4, R7, R10, RZ ;  /* 0x0000000a070a7210 */ /* 0x000fe20007f9e0ff */
[----:B------:R-:W-:Y:S01]  /*39f0*/  BSSY B1, `(.L_x_79) ;  /* 0x0000009000017945 */ /* 0x000fe20003800000 */
[----:B------:R-:W-:Y:S02]  /*3a00*/  ISETP.GT.AND P2, PT, R3, 0x88, P2 ;  /* 0x000000880300780c */ /* 0x000fe40001744270 */
[----:B------:R-:W-:-:S04]  /*3a10*/  FMUL R11, R20, R105 ;  /* 0x00000069140b7220 */ /* 0x000fc80000400000 */
[----:B------:R-:W-:-:S05]  /*3a20*/  FFMA R11, R74, R104, R11 ;  /* 0x000000684a0b7223 */ /* 0x000fca000000000b */
[----:B------:R-:W-:Y:S01]  /*3a30*/  F2FP.F16.F32.PACK_AB R7, RZ, R11 ;  /* 0x0000000bff07723e */ /* 0x000fe200000000ff */
[----:B------:R-:W-:-:S05]  /*3a40*/  IMAD.X R11, R21, 0x1, R5, P4 ;  /* 0x00000001150b7824 */ /* 0x000fca00020e0605 */
[----:B------:R0:W-:Y:S01]  /*3a50*/  @P3 STG.E.U16 desc[UR36][R10.64+0x20], R7 ;  /* 0x000020070a003986 */ /* 0x0001e2000c101524 */
[----:B------:R-:W-:Y:S05]  /*3a60*/  @!P2 BRA `(.L_x_80) ;  /* 0x000000000004a947 */ /* 0x000fea0003800000 */
[----:B------:R0:W5:Y:S02]  /*3a70*/  LDG.E.LTC128B.U16 R118, desc[UR36][R14.64+0x22] ;  /* 0x000022240e767981 */ /* 0x000164000c1e1520 */
.L_x_80:
[----:B------:R-:W-:Y:S05]  /*3a80*/  BSYNC B1 ;  /* 0x0000000000017941 */ /* 0x000fea0003800000 */
.L_x_79:
        /* <DEDUP_REMOVED lines=9> */
.L_x_82:
[----:B------:R-:W-:Y:S05]  /*3b20*/  BSYNC B1 ;  /* 0x0000000000017941 */ /* 0x000fea0003800000 */
.L_x_81:
        /* <DEDUP_REMOVED lines=9> */
.L_x_84:
[----:B------:R-:W-:Y:S05]  /*3bc0*/  BSYNC B1 ;  /* 0x0000000000017941 */ /* 0x000fea0003800000 */
.L_x_83:
        /* <DEDUP_REMOVED lines=9> */
.L_x_86:
[----:B------:R-:W-:Y:S05]  /*3c60*/  BSYNC B1 ;  /* 0x0000000000017941 */ /* 0x000fea0003800000 */
.L_x_85:
        /* <DEDUP_REMOVED lines=9> */
.L_x_88:
[----:B------:R-:W-:Y:S05]  /*3d00*/  BSYNC B1 ;  /* 0x0000000000017941 */ /* 0x000fea0003800000 */
.L_x_87:
        /* <DEDUP_REMOVED lines=10> */
.L_x_90:
[----:B------:R-:W-:Y:S05]  /*3db0*/  BSYNC B1 ;  /* 0x0000000000017941 */ /* 0x000fea0003800000 */
.L_x_89:
        /* <DEDUP_REMOVED lines=10> */
.L_x_92:
[----:B------:R-:W-:Y:S05]  /*3e60*/  BSYNC B1 ;  /* 0x0000000000017941 */ /* 0x000fea0003800000 */
.L_x_91:
        /* <DEDUP_REMOVED lines=9> */
.L_x_94:
[----:B------:R-:W-:Y:S05]  /*3f00*/  BSYNC B1 ;  /* 0x0000000000017941 */ /* 0x000fea0003800000 */
.L_x_93:
        /* <DEDUP_REMOVED lines=9> */
.L_x_96:
[----:B------:R-:W-:Y:S05]  /*3fa0*/  BSYNC B1 ;  /* 0x0000000000017941 */ /* 0x000fea0003800000 */
.L_x_95:
        /* <DEDUP_REMOVED lines=10> */
.L_x_98:
[----:B------:R-:W-:Y:S05]  /*4050*/  BSYNC B1 ;  /* 0x0000000000017941 */ /* 0x000fea0003800000 */
.L_x_97:
        /* <DEDUP_REMOVED lines=10> */
.L_x_100:
[----:B------:R-:W-:Y:S05]  /*4100*/  BSYNC B1 ;  /* 0x0000000000017941 */ /* 0x000fea0003800000 */
.L_x_99:
        /* <DEDUP_REMOVED lines=9> */
.L_x_102:
[----:B------:R-:W-:Y:S05]  /*41a0*/  BSYNC B1 ;  /* 0x0000000000017941 */ /* 0x000fea0003800000 */
.L_x_101:
        /* <DEDUP_REMOVED lines=9> */
.L_x_104:
[----:B------:R-:W-:Y:S05]  /*4240*/  BSYNC B1 ;  /* 0x0000000000017941 */ /* 0x000fea0003800000 */
.L_x_103:
        /* <DEDUP_REMOVED lines=9> */
.L_x_106:
[----:B------:R-:W-:Y:S05]  /*42e0*/  BSYNC B1 ;  /* 0x0000000000017941 */ /* 0x000fea0003800000 */
.L_x_105:
        /* <DEDUP_REMOVED lines=9> */
.L_x_108:
[----:B------:R-:W-:Y:S05]  /*4380*/  BSYNC B1 ;  /* 0x0000000000017941 */ /* 0x000fea0003800000 */
.L_x_107:
        /* <DEDUP_REMOVED lines=9> */
.L_x_110:
[----:B------:R-:W-:Y:S05]  /*4420*/  BSYNC B1 ;  /* 0x0000000000017941 */ /* 0x000fea0003800000 */
.L_x_109:
        /* <DEDUP_REMOVED lines=9> */
.L_x_112:
[----:B------:R-:W-:Y:S05]  /*44c0*/  BSYNC B1 ;  /* 0x0000000000017941 */ /* 0x000fea0003800000 */
.L_x_111:
        /* <DEDUP_REMOVED lines=9> */
.L_x_114:
[----:B------:R-:W-:Y:S05]  /*4560*/  BSYNC B1 ;  /* 0x0000000000017941 */ /* 0x000fea0003800000 */
.L_x_113:
        /* <DEDUP_REMOVED lines=9> */
.L_x_116:
[----:B------:R-:W-:Y:S05]  /*4600*/  BSYNC B1 ;  /* 0x0000000000017941 */ /* 0x000fea0003800000 */
.L_x_115:
        /* <DEDUP_REMOVED lines=9> */
.L_x_118:
[----:B------:R-:W-:Y:S05]  /*46a0*/  BSYNC B1 ;  /* 0x0000000000017941 */ /* 0x000fea0003800000 */
.L_x_117:
        /* <DEDUP_REMOVED lines=9> */
.L_x_120:
[----:B------:R-:W-:Y:S05]  /*4740*/  BSYNC B1 ;  /* 0x0000000000017941 */ /* 0x000fea0003800000 */
.L_x_119:
        /* <DEDUP_REMOVED lines=10> */
.L_x_122:
[----:B------:R-:W-:Y:S05]  /*47f0*/  BSYNC B1 ;  /* 0x0000000000017941 */ /* 0x000fea0003800000 */
.L_x_121:
        /* <DEDUP_REMOVED lines=10> */
.L_x_124:
[----:B------:R-:W-:Y:S05]  /*48a0*/  BSYNC B1 ;  /* 0x0000000000017941 */ /* 0x000fea0003800000 */
.L_x_123:
        /* <DEDUP_REMOVED lines=9> */
.L_x_126:
[----:B------:R-:W-:Y:S05]  /*4940*/  BSYNC B1 ;  /* 0x0000000000017941 */ /* 0x000fea0003800000 */
.L_x_125:
        /* <DEDUP_REMOVED lines=9> */
.L_x_128:
[----:B------:R-:W-:Y:S05]  /*49e0*/  BSYNC B1 ;  /* 0x0000000000017941 */ /* 0x000fea0003800000 */
.L_x_127:
        /* <DEDUP_REMOVED lines=10> */
.L_x_130:
[----:B------:R-:W-:Y:S05]  /*4a90*/  BSYNC B1 ;  /* 0x0000000000017941 */ /* 0x000fea0003800000 */
.L_x_129:
        /* <DEDUP_REMOVED lines=10> */
.L_x_132:
[----:B------:R-:W-:Y:S05]  /*4b40*/  BSYNC B1 ;  /* 0x0000000000017941 */ /* 0x000fea0003800000 */
.L_x_131:
        /* <DEDUP_REMOVED lines=9> */
.L_x_134:
[----:B------:R-:W-:Y:S05]  /*4be0*/  BSYNC B1 ;  /* 0x0000000000017941 */ /* 0x000fea0003800000 */
.L_x_133:
        /* <DEDUP_REMOVED lines=9> */
.L_x_136:
[----:B------:R-:W-:Y:S05]  /*4c80*/  BSYNC B1 ;  /* 0x0000000000017941 */ /* 0x000fea0003800000 */
.L_x_135:
        /* <DEDUP_REMOVED lines=9> */
.L_x_138:
[----:B------:R-:W-:Y:S05]  /*4d20*/  BSYNC B1 ;  /* 0x0000000000017941 */ /* 0x000fea0003800000 */
.L_x_137:
        /* <DEDUP_REMOVED lines=9> */
.L_x_140:
[----:B------:R-:W-:Y:S05]  /*4dc0*/  BSYNC B1 ;  /* 0x0000000000017941 */ /* 0x000fea0003800000 */
.L_x_139:
        /* <DEDUP_REMOVED lines=9> */
.L_x_142:
[----:B------:R-:W-:Y:S05]  /*4e60*/  BSYNC B1 ;  /* 0x0000000000017941 */ /* 0x000fea0003800000 */
.L_x_141:
        /* <DEDUP_REMOVED lines=9> */
.L_x_144:
[----:B------:R-:W-:Y:S05]  /*4f00*/  BSYNC B1 ;  /* 0x0000000000017941 */ /* 0x000fea0003800000 */
.L_x_143:
        /* <DEDUP_REMOVED lines=9> */
.L_x_146:
[----:B------:R-:W-:Y:S05]  /*4fa0*/  BSYNC B1 ;  /* 0x0000000000017941 */ /* 0x000fea0003800000 */
.L_x_145:
        /* <DEDUP_REMOVED lines=9> */
.L_x_148:
[----:B------:R-:W-:Y:S05]  /*5040*/  BSYNC B1 ;  /* 0x0000000000017941 */ /* 0x000fea0003800000 */
.L_x_147:
        /* <DEDUP_REMOVED lines=9> */
.L_x_150:
[----:B------:R-:W-:Y:S05]  /*50e0*/  BSYNC B1 ;  /* 0x0000000000017941 */ /* 0x000fea0003800000 */
.L_x_149:
        /* <DEDUP_REMOVED lines=9> */
.L_x_152:
[----:B------:R-:W-:Y:S05]  /*5180*/  BSYNC B1 ;  /* 0x0000000000017941 */ /* 0x000fea0003800000 */
.L_x_151:
        /* <DEDUP_REMOVED lines=10> */
.L_x_154:
[----:B------:R-:W-:Y:S05]  /*5230*/  BSYNC B1 ;  /* 0x0000000000017941 */ /* 0x000fea0003800000 */
.L_x_153:
        /* <DEDUP_REMOVED lines=10> */
.L_x_156:
[----:B------:R-:W-:Y:S05]  /*52e0*/  BSYNC B1 ;  /* 0x0000000000017941 */ /* 0x000fea0003800000 */
.L_x_155:
        /* <DEDUP_REMOVED lines=9> */
.L_x_158:
[----:B------:R-:W-:Y:S05]  /*5380*/  BSYNC B1 ;  /* 0x0000000000017941 */ /* 0x000fea0003800000 */
.L_x_157:
        /* <DEDUP_REMOVED lines=9> */
.L_x_160:
[----:B------:R-:W-:Y:S05]  /*5420*/  BSYNC B1 ;  /* 0x0000000000017941 */ /* 0x000fea0003800000 */
.L_x_159:
        /* <DEDUP_REMOVED lines=10> */
.L_x_162:
[----:B------:R-:W-:Y:S05]  /*54d0*/  BSYNC B1 ;  /* 0x0000000000017941 */ /* 0x000fea0003800000 */
.L_x_161:
        /* <DEDUP_REMOVED lines=10> */
.L_x_164:
[----:B------:R-:W-:Y:S05]  /*5580*/  BSYNC B1 ;  /* 0x0000000000017941 */ /* 0x000fea0003800000 */
.L_x_163:
        /* <DEDUP_REMOVED lines=9> */
.L_x_166:
[----:B------:R-:W-:Y:S05]  /*5620*/  BSYNC B1 ;  /* 0x0000000000017941 */ /* 0x000fea0003800000 */
.L_x_165:
        /* <DEDUP_REMOVED lines=9> */
.L_x_168:
[----:B------:R-:W-:Y:S05]  /*56c0*/  BSYNC B1 ;  /* 0x0000000000017941 */ /* 0x000fea0003800000 */
.L_x_167:
        /* <DEDUP_REMOVED lines=9> */
.L_x_170:
[----:B------:R-:W-:Y:S05]  /*5760*/  BSYNC B1 ;  /* 0x0000000000017941 */ /* 0x000fea0003800000 */
.L_x_169:
        /* <DEDUP_REMOVED lines=9> */
.L_x_172:
[----:B------:R-:W-:Y:S05]  /*5800*/  BSYNC B1 ;  /* 0x0000000000017941 */ /* 0x000fea0003800000 */
.L_x_171:
        /* <DEDUP_REMOVED lines=9> */
.L_x_174:
[----:B------:R-:W-:Y:S05]  /*58a0*/  BSYNC B1 ;  /* 0x0000000000017941 */ /* 0x000fea0003800000 */
.L_x_173:
        /* <DEDUP_REMOVED lines=9> */
.L_x_176:
[----:B------:R-:W-:Y:S05]  /*5940*/  BSYNC B1 ;  /* 0x0000000000017941 */ /* 0x000fea0003800000 */
.L_x_175:
        /* <DEDUP_REMOVED lines=9> */
.L_x_178:
[----:B------:R-:W-:Y:S05]  /*59e0*/  BSYNC B1 ;  /* 0x0000000000017941 */ /* 0x000fea0003800000 */
.L_x_177:
        /* <DEDUP_REMOVED lines=9> */
.L_x_180:
[----:B------:R-:W-:Y:S05]  /*5a80*/  BSYNC B1 ;  /* 0x0000000000017941 */ /* 0x000fea0003800000 */
.L_x_179:
        /* <DEDUP_REMOVED lines=9> */
.L_x_182:
[----:B------:R-:W-:Y:S05]  /*5b20*/  BSYNC B1 ;  /* 0x0000000000017941 */ /* 0x000fea0003800000 */
.L_x_181:
        /* <DEDUP_REMOVED lines=9> */
.L_x_184:
[----:B------:R-:W-:Y:S05]  /*5bc0*/  BSYNC B1 ;  /* 0x0000000000017941 */ /* 0x000fea0003800000 */
.L_x_183:
[----:B------:R-:W-:Y:S05]  /*5bd0*/  @!P0 BRA `(.L_x_185) ;  /* 0x0000001400c08947 */ /* 0x000fea0003800000 */
[----:B-----5:R-:W-:-:S05]  /*5be0*/  HADD2.F32 R118, -RZ, R118.H0_H0 ;  /* 0x20000076ff767230 */ /* 0x020fca0000004100 */
[----:B------:R-:W-:-:S04]  /*5bf0*/  FMUL R118, R118, R105 ;  /* 0x0000006976767220 */ /* 0x000fc80000400000 */
[----:B------:R-:W-:-:S05]  /*5c00*/  FFMA R118, R31, R104, R118 ;  /* 0x000000681f767223 */ /* 0x000fca0000000076 */
[----:B------:R-:W-:-:S05]  /*5c10*/  F2FP.F16.F32.PACK_AB R118, RZ, R118 ;  /* 0x00000076ff76723e */ /* 0x000fca00000000ff */
[----:B------:R0:W-:Y:S01]  /*5c20*/  STG.E.U16 desc[UR36][R10.64+0x92], R118 ;  /* 0x000092760a007986 */ /* 0x0001e2000c101524 */
[----:B------:R-:W-:Y:S05]  /*5c30*/  BRA `(.L_x_185) ;  /* 0x0000001400a87947 */ /* 0x000fea0003800000 */
.L_x_30:
[----:B------:R-:W-:Y:S01]  /*5c40*/  ULDC.64 UR4, c[0x0][0x5c0] ;  /* 0x0001700000047ab9 */ /* 0x000fe20000000a00 */
[-C--:B------:R-:W-:Y:S01]  /*5c50*/  FMUL R96, R96, R104.reuse ;  /* 0x0000006860607220 */ /* 0x080fe20000400000 */
[----:B------:R-:W-:Y:S01]  /*5c60*/  LEA R8, P2, R110, UR4, 0x1 ;  /* 0x000000046e087c11 */ /* 0x000fe2000f8408ff */
[----:B------:R-:W-:Y:S01]  /*5c70*/  IMAD.SHL.U32 R23, R4, 0x10, RZ ;  /* 0x0000001004177824 */ /* 0x000fe200078e00ff */
[----:B------:R-:W-:Y:S01]  /*5c80*/  ISETP.GT.AND P3, PT, R6, 0x1, PT ;  /* 0x000000010600780c */ /* 0x000fe20003f64270 */
[----:B------:R-:W-:Y:S01]  /*5c90*/  FMUL R97, R97, R104 ;  /* 0x0000006861617220 */ /* 0x000fe20000400000 */
[----:B------:R-:W-:Y:S01]  /*5ca0*/  F2FP.F16.F32.PACK_AB R96, RZ, R96 ;  /* 0x00000060ff60723e */ /* 0x000fe200000000ff */
[-C--:B------:R-:W-:Y:S01]  /*5cb0*/  FMUL R99, R99, R104.reuse ;  /* 0x0000006863637220 */ /* 0x080fe20000400000 */
[----:B------:R-:W-:Y:S01]  /*5cc0*/  LEA.HI.X R9, R110, UR5, R123, 0x1, P2 ;  /* 0x000000056e097c11 */ /* 0x000fe200090f0c7b */
[-C--:B------:R-:W-:Y:S01]  /*5cd0*/  FMUL R98, R98, R104.reuse ;  /* 0x0000006862627220 */ /* 0x080fe20000400000 */
[----:B------:R-:W-:Y:S01]  /*5ce0*/  ISETP.GT.AND P2, PT, R3, RZ, P3 ;  /* 0x000000ff0300720c */ /* 0x000fe20001f44270 */
[-C--:B------:R-:W-:Y:S01]  /*5cf0*/  FMUL R101, R101, R104.reuse ;  /* 0x0000006865657220 */ /* 0x080fe20000400000 */
[----:B------:R-:W-:Y:S01]  /*5d00*/  SHF.L.U64.HI R7, R4, 0x4, R5 ;  /* 0x0000000404077819 */ /* 0x000fe20000010205 */
[----:B------:R-:W-:Y:S01]  /*5d10*/  @P1 STG.E.U16 desc[UR36][R8.64], R96 ;  /* 0x0000006008001986 */ /* 0x000fe2000c101524 */
[----:B------:R-:W-:Y:S01]  /*5d20*/  ISETP.GT.AND P1, PT, R3, 0x8, P3 ;  /* 0x000000080300780c */ /* 0x000fe20001f24270 */
[----:B------:R-:W-:Y:S01]  /*5d30*/  FMUL R100, R100, R104 ;  /* 0x0000006864647220 */ /* 0x000fe20000400000 */
[----:B------:R-:W-:Y:S01]  /*5d40*/  IADD3 R10, P4, R23, R8, RZ ;  /* 0x00000008170a7210 */ /* 0x000fe20007f9e0ff */
[-C--:B------:R-:W-:Y:S01]  /*5d50*/  FMUL R103, R103, R104.reuse ;  /* 0x0000006867677220 */ /* 0x080fe20000400000 */
[----:B------:R-:W-:Y:S01]  /*5d60*/  F2FP.F16.F32.PACK_AB R97, RZ, R97 ;  /* 0x00000061ff61723e */ /* 0x000fe200000000ff */
[----:B------:R-:W-:Y:S01]  /*5d70*/  FMUL R102, R102, R104 ;  /* 0x0000006866667220 */ /* 0x000fe20000400000 */
[----:B------:R-:W-:Y:S01]  /*5d80*/  F2FP.F16.F32.PACK_AB R99, RZ, R99 ;  /* 0x00000063ff63723e */ /* 0x000fe200000000ff */
[----:B------:R-:W-:Y:S01]  /*5d90*/  IMAD.X R11, R7, 0x1, R9, P4 ;  /* 0x00000001070b7824 */ /* 0x000fe200020e0609 */
[----:B------:R-:W-:Y:S01]  /*5da0*/  ISETP.GT.AND P5, PT, R3, 0x8, P0 ;  /* 0x000000080300780c */ /* 0x000fe200007a4270 */
[----:B------:R0:W-:Y:S01]  /*5db0*/  @P2 STG.E.U16 desc[UR36][R8.64+0x2], R97 ;  /* 0x0000026108002986 */ /* 0x0001e2000c101524 */
[----:B------:R-:W-:Y:S01]  /*5dc0*/  F2FP.F16.F32.PACK_AB R98, RZ, R98 ;  /* 0x00000062ff62723e */ /* 0x000fe200000000ff */
[----:B------:R-:W-:Y:S01]  /*5dd0*/  FMUL R88, R88, R104 ;  /* 0x0000006858587220 */ /* 0x000fe20000400000 */
[C---:B------:R-:W-:Y:S01]  /*5de0*/  ISETP.GT.AND P2, PT, R6.reuse, 0x8, PT ;  /* 0x000000080600780c */ /* 0x040fe20003f44270 */
[----:B------:R-:W-:Y:S01]  /*5df0*/  @P1 STG.E.U16 desc[UR36][R10.64+0x2], R99 ;  /* 0x000002630a001986 */ /* 0x000fe2000c101524 */
[----:B------:R-:W-:Y:S01]  /*5e00*/  ISETP.GT.AND P1, PT, R6, 0x9, PT ;  /* 0x000000090600780c */ /* 0x000fe20003f24270 */
[----:B------:R-:W-:Y:S01]  /*5e10*/  IMAD.WIDE.U32 R12, R4, 0xf0, R10 ;  /* 0x000000f0040c7825 */ /* 0x000fe200078e000a */
[----:B------:R-:W-:-:S03]  /*5e20*/  F2FP.F16.F32.PACK_AB R101, RZ, R101 ;  /* 0x00000065ff65723e */ /* 0x000fc600000000ff */
[-C--:B------:R-:W-:Y:S01]  /*5e30*/  FMUL R89, R89, R104.reuse ;  /* 0x0000006859597220 */ /* 0x080fe20000400000 */
[C---:B------:R-:W-:Y:S01]  /*5e40*/  ISETP.GT.AND P4, PT, R3.reuse, RZ, P1 ;  /* 0x000000ff0300720c */ /* 0x040fe20000f84270 */
[----:B------:R-:W-:Y:S01]  /*5e50*/  FMUL R90, R90, R104 ;  /* 0x000000685a5a7220 */ /* 0x000fe20000400000 */
[----:B------:R-:W-:Y:S01]  /*5e60*/  F2FP.F16.F32.PACK_AB R100, RZ, R100 ;  /* 0x00000064ff64723e */ /* 0x000fe200000000ff */
[----:B------:R-:W-:Y:S01]  /*5e70*/  @P5 STG.E.U16 desc[UR36][R10.64], R98 ;  /* 0x000000620a005986 */ /* 0x000fe2000c101524 */
[----:B------:R-:W-:Y:S01]  /*5e80*/  ISETP.GT.AND P5, PT, R3, RZ, P2 ;  /* 0x000000ff0300720c */ /* 0x000fe200017a4270 */
[----:B0-----:R-:W-:Y:S01]  /*5e90*/  IMAD R97, R5, 0xf0, RZ ;  /* 0x000000f005617824 */ /* 0x001fe200078e02ff */
[----:B------:R-:W-:Y:S01]  /*5ea0*/  F2FP.F16.F32.PACK_AB R103, RZ, R103 ;  /* 0x00000067ff67723e */ /* 0x000fe200000000ff */
[----:B------:R-:W-:Y:S01]  /*5eb0*/  FMUL R91, R91, R104 ;  /* 0x000000685b5b7220 */ /* 0x000fe20000400000 */
[----:B------:R-:W-:Y:S01]  /*5ec0*/  F2FP.F16.F32.PACK_AB R102, RZ, R102 ;  /* 0x00000066ff66723e */ /* 0x000fe200000000ff */
[----:B------:R-:W-:Y:S01]  /*5ed0*/  IMAD.IADD R13, R97, 0x1, R13 ;  /* 0x00000001610d7824 */ /* 0x000fe200078e020d */
[----:B------:R-:W-:Y:S01]  /*5ee0*/  F2FP.F16.F32.PACK_AB R88, RZ, R88 ;  /* 0x00000058ff58723e */ /* 0x000fe200000000ff */
[-C--:B------:R-:W-:Y:S01]  /*5ef0*/  FMUL R92, R92, R104.reuse ;  /* 0x000000685c5c7220 */ /* 0x080fe20000400000 */
[----:B------:R-:W-:Y:S01]  /*5f00*/  F2FP.F16.F32.PACK_AB R89, RZ, R89 ;  /* 0x00000059ff59723e */ /* 0x000fe200000000ff */
[----:B------:R-:W-:Y:S01]  /*5f10*/  @P4 STG.E.U16 desc[UR36][R8.64+0x12], R101 ;  /* 0x0000126508004986 */ /* 0x000fe2000c101524 */
[----:B------:R-:W-:Y:S01]  /*5f20*/  ISETP.GT.AND P4, PT, R3, 0x8, P1 ;  /* 0x000000080300780c */ /* 0x000fe20000f84270 */
[----:B------:R-:W-:Y:S01]  /*5f30*/  FMUL R93, R93, R104 ;  /* 0x000000685d5d7220 */ /* 0x000fe20000400000 */
[----:B------:R-:W-:Y:S01]  /*5f40*/  F2FP.F16.F32.PACK_AB R90, RZ, R90 ;  /* 0x0000005aff5a723e */ /* 0x000fe200000000ff */
[----:B------:R-:W-:Y:S01]  /*5f50*/  @P5 STG.E.U16 desc[UR36][R8.64+0x10], R100 ;  /* 0x0000106408005986 */ /* 0x000fe2000c101524 */
[----:B------:R-:W-:Y:S01]  /*5f60*/  ISETP.GT.AND P5, PT, R3, 0x8, P2 ;  /* 0x000000080300780c */ /* 0x000fe200017a4270 */
[-C--:B------:R-:W-:Y:S01]  /*5f70*/  FMUL R94, R94, R104.reuse ;  /* 0x000000685e5e7220 */ /* 0x080fe20000400000 */
[----:B------:R-:W-:Y:S01]  /*5f80*/  F2FP.F16.F32.PACK_AB R91, RZ, R91 ;  /* 0x0000005bff5b723e */ /* 0x000fe200000000ff */
[----:B------:R-:W-:Y:S01]  /*5f90*/  FMUL R95, R95, R104 ;  /* 0x000000685f5f7220 */ /* 0x000fe20000400000 */
[----:B------:R-:W-:Y:S01]  /*5fa0*/  F2FP.F16.F32.PACK_AB R92, RZ, R92 ;  /* 0x0000005cff5c723e */ /* 0x000fe200000000ff */
[-C--:B------:R-:W-:Y:S01]  /*5fb0*/  FMUL R81, R81, R104.reuse ;  /* 0x0000006851517220 */ /* 0x080fe20000400000 */
[----:B------:R-:W-:Y:S01]  /*5fc0*/  F2FP.F16.F32.PACK_AB R93, RZ, R93 ;  /* 0x0000005dff5d723e */ /* 0x000fe200000000ff */
[----:B------:R-:W-:Y:S01]  /*5fd0*/  FMUL R80, R80, R104 ;  /* 0x0000006850507220 */ /* 0x000fe20000400000 */
[----:B------:R-:W-:Y:S01]  /*5fe0*/  F2FP.F16.F32.PACK_AB R94, RZ, R94 ;  /* 0x0000005eff5e723e */ /* 0x000fe200000000ff */
[----:B------:R-:W-:Y:S01]  /*5ff0*/  @P4 STG.E.U16 desc[UR36][R10.64+0x12], R103 ;  /* 0x000012670a004986 */ /* 0x000fe2000c101524 */
[C---:B------:R-:W-:Y:S01]  /*6000*/  ISETP.GT.AND P4, PT, R3.reuse, 0x80, P0 ;  /* 0x000000800300780c */ /* 0x040fe20000784270 */
[-C--:B------:R-:W-:Y:S01]  /*6010*/  FMUL R82, R82, R104.reuse ;  /* 0x0000006852527220 */ /* 0x080fe20000400000 */
[C---:B------:R-:W-:Y:S01]  /*6020*/  ISETP.GT.AND P0, PT, R3.reuse, 0x88, P0 ;  /* 0x000000880300780c */ /* 0x040fe20000704270 */
[----:B------:R-:W-:Y:S01]  /*6030*/  @P5 STG.E.U16 desc[UR36][R10.64+0x10], R102 ;  /* 0x000010660a005986 */ /* 0x000fe2000c101524 */
[----:B------:R-:W-:Y:S01]  /*6040*/  ISETP.GT.AND P5, PT, R3, 0x80, P3 ;  /* 0x000000800300780c */ /* 0x000fe20001fa4270 */
[-C--:B------:R-:W-:Y:S01]  /*6050*/  FMUL R83, R83, R104.reuse ;  /* 0x0000006853537220 */ /* 0x080fe20000400000 */
[----:B------:R-:W-:Y:S01]  /*6060*/  ISETP.GT.AND P3, PT, R3, 0x88, P3 ;  /* 0x000000880300780c */ /* 0x000fe20001f64270 */
[-C--:B------:R-:W-:Y:S01]  /*6070*/  FMUL R84, R84, R104.reuse ;  /* 0x0000006854547220 */ /* 0x080fe20000400000 */
[----:B------:R-:W-:Y:S01]  /*6080*/  F2FP.F16.F32.PACK_AB R95, RZ, R95 ;  /* 0x0000005fff5f723e */ /* 0x000fe200000000ff */
[-C--:B------:R-:W-:Y:S01]  /*6090*/  FMUL R85, R85, R104.reuse ;  /* 0x0000006855557220 */ /* 0x080fe20000400000 */
[----:B------:R-:W-:Y:S01]  /*60a0*/  F2FP.F16.F32.PACK_AB R81, RZ, R81 ;  /* 0x00000051ff51723e */ /* 0x000fe200000000ff */
[----:B------:R-:W-:Y:S01]  /*60b0*/  FMUL R86, R86, R104 ;  /* 0x0000006856567220 */ /* 0x000fe20000400000 */
[----:B------:R-:W-:Y:S01]  /*60c0*/  F2FP.F16.F32.PACK_AB R80, RZ, R80 ;  /* 0x00000050ff50723e */ /* 0x000fe200000000ff */
[----:B------:R0:W-:Y:S01]  /*60d0*/  @P4 STG.E.U16 desc[UR36][R12.64], R88 ;  /* 0x000000580c004986 */ /* 0x0001e2000c101524 */
[----:B------:R-:W-:Y:S01]  /*60e0*/  IADD3 R14, P4, R23, R12, RZ ;  /* 0x0000000c170e7210 */ /* 0x000fe20007f9e0ff */
[----:B------:R-:W-:Y:S01]  /*60f0*/  FMUL R87, R87, R104 ;  /* 0x0000006857577220 */ /* 0x000fe20000400000 */
[----:B------:R-:W-:Y:S01]  /*6100*/  F2FP.F16.F32.PACK_AB R82, RZ, R82 ;  /* 0x00000052ff52723e */ /* 0x000fe200000000ff */
[----:B------:R1:W-:Y:S01]  /*6110*/  @P5 STG.E.U16 desc[UR36][R12.64+0x2], R89 ;  /* 0x000002590c005986 */ /* 0x0003e2000c101524 */
[----:B------:R-:W-:Y:S01]  /*6120*/  ISETP.GT.AND P5, PT, R3, 0x80, P2 ;  /* 0x000000800300780c */ /* 0x000fe200017a4270 */
[----:B------:R-:W-:Y:S01]  /*6130*/  IMAD.X R15, R7, 0x1, R13, P4 ;  /* 0x00000001070f7824 */ /* 0x000fe200020e060d */
[C---:B------:R-:W-:Y:S01]  /*6140*/  ISETP.GT.AND P4, PT, R3.reuse, 0x80, P1 ;  /* 0x000000800300780c */ /* 0x040fe20000f84270 */
[----:B------:R-:W-:Y:S01]  /*6150*/  FMUL R72, R72, R104 ;  /* 0x0000006848487220 */ /* 0x000fe20000400000 */
[----:B------:R-:W-:Y:S01]  /*6160*/  ISETP.GT.AND P1, PT, R3, 0x88, P1 ;  /* 0x000000880300780c */ /* 0x000fe20000f24270 */
[----:B------:R-:W-:Y:S01]  /*6170*/  IMAD.WIDE.U32 R4, R4, 0xf0, R10 ;  /* 0x000000f004047825 */ /* 0x000fe200078e000a */
[----:B------:R-:W-:Y:S01]  /*6180*/  @P0 STG.E.U16 desc[UR36][R14.64], R90 ;  /* 0x0000005a0e000986 */ /* 0x000fe2000c101524 */
[----:B------:R-:W-:-:S02]  /*6190*/  ISETP.GT.AND P0, PT, R6, 0x11, PT ;  /* 0x000000110600780c */ /* 0x000fc40003f04270 */
[----:B------:R-:W-:Y:S01]  /*61a0*/  FMUL R73, R73, R104 ;  /* 0x0000006849497220 */ /* 0x000fe20000400000 */
[----:B------:R-:W-:Y:S01]  /*61b0*/  F2FP.F16.F32.PACK_AB R83, RZ, R83 ;  /* 0x00000053ff53723e */ /* 0x000fe200000000ff */
[----:B------:R-:W-:Y:S01]  /*61c0*/  IMAD.IADD R5, R97, 0x1, R5 ;  /* 0x0000000161057824 */ /* 0x000fe200078e0205 */
[----:B------:R-:W-:Y:S01]  /*61d0*/  F2FP.F16.F32.PACK_AB R84, RZ, R84 ;  /* 0x00000054ff54723e */ /* 0x000fe200000000ff */
[----:B------:R-:W-:Y:S01]  /*61e0*/  FMUL R74, R74, R104 ;  /* 0x000000684a4a7220 */ /* 0x000fe20000400000 */
[--C-:B------:R-:W-:Y:S01]  /*61f0*/  @P5 IMAD.MOV.U32 R20, RZ, RZ, R12.reuse ;  /* 0x000000ffff145224 */ /* 0x100fe200078e000c */
[----:B------:R-:W-:Y:S01]  /*6200*/  F2FP.F16.F32.PACK_AB R85, RZ, R85 ;  /* 0x00000055ff55723e */ /* 0x000fe200000000ff */
[--C-:B------:R-:W-:Y:S01]  /*6210*/  @P5 IMAD.MOV.U32 R21, RZ, RZ, R13.reuse ;  /* 0x000000ffff155224 */ /* 0x100fe200078e000d */
[----:B------:R-:W-:Y:S01]  /*6220*/  F2FP.F16.F32.PACK_AB R86, RZ, R86 ;  /* 0x00000056ff56723e */ /* 0x000fe200000000ff */
[----:B0-----:R-:W-:Y:S01]  /*6230*/  @P4 IMAD.MOV.U32 R88, RZ, RZ, R12 ;  /* 0x000000ffff584224 */ /* 0x001fe200078e000c */
[----:B------:R-:W-:Y:S01]  /*6240*/  F2FP.F16.F32.PACK_AB R87, RZ, R87 ;  /* 0x00000057ff57723e */ /* 0x000fe200000000ff */
[----:B-1----:R-:W-:Y:S01]  /*6250*/  @P4 IMAD.MOV.U32 R89, RZ, RZ, R13 ;  /* 0x000000ffff594224 */ /* 0x002fe200078e000d */
[----:B------:R-:W-:Y:S01]  /*6260*/  F2FP.F16.F32.PACK_AB R72, RZ, R72 ;  /* 0x00000048ff48723e */ /* 0x000fe200000000ff */
[--C-:B------:R-:W-:Y:S01]  /*6270*/  @P3 IMAD.MOV.U32 R12, RZ, RZ, R14.reuse ;  /* 0x000000ffff0c3224 */ /* 0x100fe200078e000e */
[----:B------:R-:W-:Y:S01]  /*6280*/  F2FP.F16.F32.PACK_AB R73, RZ, R73 ;  /* 0x00000049ff49723e */ /* 0x000fe200000000ff */
[--C-:B------:R-:W-:Y:S01]  /*6290*/  @P3 IMAD.MOV.U32 R13, RZ, RZ, R15.reuse ;  /* 0x000000ffff0d3224 */ /* 0x100fe200078e000f */
[----:B------:R-:W-:Y:S01]  /*62a0*/  F2FP.F16.F32.PACK_AB R74, RZ, R74 ;  /* 0x0000004aff4a723e */ /* 0x000fe200000000ff */
[-C--:B------:R-:W-:Y:S01]  /*62b0*/  FMUL R75, R75, R104.reuse ;  /* 0x000000684b4b7220 */ /* 0x080fe20000400000 */
[-C--:B------:R-:W-:Y:S01]  /*62c0*/  FMUL R76, R76, R104.reuse ;  /* 0x000000684c4c7220 */ /* 0x080fe20000400000 */
[-C--:B------:R-:W-:Y:S01]  /*62d0*/  FMUL R77, R77, R104.reuse ;  /* 0x000000684d4d7220 */ /* 0x080fe20000400000 */
[----:B------:R0:W-:Y:S01]  /*62e0*/  @P3 STG.E.U16 desc[UR36][R12.64+0x2], R91 ;  /* 0x0000025b0c003986 */ /* 0x0001e2000c101524 */
[----:B------:R-:W-:Y:S01]  /*62f0*/  ISETP.GT.AND P3, PT, R3, 0x88, P2 ;  /* 0x000000880300780c */ /* 0x000fe20001764270 */
[-C--:B------:R-:W-:Y:S01]  /*6300*/  FMUL R79, R79, R104.reuse ;  /* 0x000000684f4f7220 */ /* 0x080fe20000400000 */
[----:B------:R-:W-:Y:S01]  /*6310*/  ISETP.GT.AND P2, PT, R6, 0x10, PT ;  /* 0x000000100600780c */ /* 0x000fe20003f44270 */
[----:B------:R-:W-:Y:S01]  /*6320*/  @P5 STG.E.U16 desc[UR36][R20.64+0x10], R92 ;  /* 0x0000105c14005986 */ /* 0x000fe2000c101524 */
[C---:B------:R-:W-:Y:S01]  /*6330*/  ISETP.GT.AND P5, PT, R3.reuse, RZ, P0 ;  /* 0x000000ff0300720c */ /* 0x040fe200007a4270 */
[-C--:B------:R-:W-:Y:S01]  /*6340*/  FMUL R78, R78, R104.reuse ;  /* 0x000000684e4e7220 */ /* 0x080fe20000400000 */
[----:B------:R-:W-:Y:S01]  /*6350*/  F2FP.F16.F32.PACK_AB R75, RZ, R75 ;  /* 0x0000004bff4b723e */ /* 0x000fe200000000ff */
[----:B------:R-:W-:Y:S01]  /*6360*/  @P4 STG.E.U16 desc[UR36][R88.64+0x12], R93 ;  /* 0x0000125d58004986 */ /* 0x000fe2000c101524 */
[----:B------:R-:W-:Y:S01]  /*6370*/  ISETP.GT.AND P4, PT, R3, RZ, P2 ;  /* 0x000000ff0300720c */ /* 0x000fe20001784270 */
[----:B------:R-:W-:Y:S01]  /*6380*/  FMUL R64, R64, R104 ;  /* 0x0000006840407220 */ /* 0x000fe20000400000 */
[----:B------:R-:W-:Y:S01]  /*6390*/  F2FP.F16.F32.PACK_AB R76, RZ, R76 ;  /* 0x0000004cff4c723e */ /* 0x000fe200000000ff */
[----:B------:R-:W-:Y:S01]  /*63a0*/  FMUL R65, R65, R104 ;  /* 0x0000006841417220 */ /* 0x000fe20000400000 */
[----:B------:R-:W-:Y:S01]  /*63b0*/  F2FP.F16.F32.PACK_AB R77, RZ, R77 ;  /* 0x0000004dff4d723e */ /* 0x000fe200000000ff */
[----:B0-----:R-:W-:Y:S01]  /*63c0*/  @P3 IMAD.MOV.U32 R12, RZ, RZ, R14 ;  /* 0x000000ffff0c3224 */ /* 0x001fe200078e000e */
[----:B------:R-:W-:Y:S01]  /*63d0*/  F2FP.F16.F32.PACK_AB R79, RZ, R79 ;  /* 0x0000004fff4f723e */ /* 0x000fe200000000ff */
[----:B------:R-:W-:Y:S01]  /*63e0*/  @P3 IMAD.MOV.U32 R13, RZ, RZ, R15 ;  /* 0x000000ffff0d3224 */ /* 0x000fe200078e000f */
[----:B------:R-:W-:Y:S01]  /*63f0*/  F2FP.F16.F32.PACK_AB R78, RZ, R78 ;  /* 0x0000004eff4e723e */ /* 0x000fe200000000ff */
[-C--:B------:R-:W-:Y:S01]  /*6400*/  FMUL R67, R67, R104.reuse ;  /* 0x0000006843437220 */ /* 0x080fe20000400000 */
[----:B------:R-:W-:Y:S01]  /*6410*/  FMUL R66, R66, R104 ;  /* 0x0000006842427220 */ /* 0x000fe20000400000 */
[----:B------:R-:W-:Y:S01]  /*6420*/  F2FP.F16.F32.PACK_AB R64, RZ, R64 ;  /* 0x00000040ff40723e */ /* 0x000fe200000000ff */
[----:B------:R0:W-:Y:S01]  /*6430*/  @P3 STG.E.U16 desc[UR36][R12.64+0x10], R94 ;  /* 0x0000105e0c003986 */ /* 0x0001e2000c101524 */
[----:B------:R-:W-:Y:S01]  /*6440*/  ISETP.GT.AND P3, PT, R3, 0x8, P2 ;  /* 0x000000080300780c */ /* 0x000fe20001764270 */
[-C--:B------:R-:W-:Y:S01]  /*6450*/  FMUL R68, R68, R104.reuse ;  /* 0x0000006844447220 */ /* 0x080fe20000400000 */
[----:B------:R-:W-:Y:S01]  /*6460*/  F2FP.F16.F32.PACK_AB R65, RZ, R65 ;  /* 0x00000041ff41723e */ /* 0x000fe200000000ff */
[----:B------:R1:W-:Y:S01]  /*6470*/  @P1 STG.E.U16 desc[UR36][R14.64+0x12], R95 ;  /* 0x0000125f0e001986 */ /* 0x0003e2000c101524 */
[----:B------:R-:W-:Y:S01]  /*6480*/  ISETP.GT.AND P1, PT, R6, 0x18, PT ;  /* 0x000000180600780c */ /* 0x000fe20003f24270 */
[-C--:B------:R-:W-:Y:S01]  /*6490*/  FMUL R69, R69, R104.reuse ;  /* 0x0000006845457220 */ /* 0x080fe20000400000 */
[----:B------:R-:W-:Y:S01]  /*64a0*/  F2FP.F16.F32.PACK_AB R67, RZ, R67 ;  /* 0x00000043ff43723e */ /* 0x000fe200000000ff */
[----:B------:R1:W-:Y:S01]  /*64b0*/  @P5 STG.E.U16 desc[UR36][R8.64+0x22], R81 ;  /* 0x0000225108005986 */ /* 0x0003e2000c101524 */
[C---:B------:R-:W-:Y:S01]  /*64c0*/  ISETP.GT.AND P5, PT, R3.reuse, 0x8, P0 ;  /* 0x000000080300780c */ /* 0x040fe200007a4270 */
[----:B------:R-:W-:Y:S01]  /*64d0*/  FMUL R70, R70, R104 ;  /* 0x0000006846467220 */ /* 0x000fe20000400000 */
[----:B------:R-:W-:Y:S01]  /*64e0*/  F2FP.F16.F32.PACK_AB R66, RZ, R66 ;  /* 0x00000042ff42723e */ /* 0x000fe200000000ff */
[----:B------:R1:W-:Y:S01]  /*64f0*/  @P4 STG.E.U16 desc[UR36][R8.64+0x20], R80 ;  /* 0x0000205008004986 */ /* 0x0003e2000c101524 */
[----:B------:R-:W-:Y:S01]  /*6500*/  ISETP.GT.AND P4, PT, R3, RZ, P1 ;  /* 0x000000ff0300720c */ /* 0x000fe20000f84270 */
[----:B------:R-:W-:Y:S01]  /*6510*/  FMUL R71, R71, R104 ;  /* 0x0000006847477220 */ /* 0x000fe20000400000 */
[----:B------:R-:W-:Y:S01]  /*6520*/  F2FP.F16.F32.PACK_AB R68, RZ, R68 ;  /* 0x00000044ff44723e */ /* 0x000fe200000000ff */
[----:B------:R1:W-:Y:S01]  /*6530*/  @P3 STG.E.U16 desc[UR36][R10.64+0x20], R82 ;  /* 0x000020520a003986 */ /* 0x0003e2000c101524 */
[----:B------:R-:W-:Y:S01]  /*6540*/  ISETP.GT.AND P3, PT, R6, 0x19, PT ;  /* 0x000000190600780c */ /* 0x000fe20003f64270 */
[-C--:B------:R-:W-:Y:S01]  /*6550*/  FMUL R56, R56, R104.reuse ;  /* 0x0000006838387220 */ /* 0x080fe20000400000 */
[----:B------:R-:W-:Y:S01]  /*6560*/  F2FP.F16.F32.PACK_AB R69, RZ, R69 ;  /* 0x00000045ff45723e */ /* 0x000fe200000000ff */
[----:B------:R-:W-:Y:S01]  /*6570*/  FMUL R57, R57, R104 ;  /* 0x0000006839397220 */ /* 0x000fe20000400000 */
[----:B------:R-:W-:Y:S01]  /*6580*/  F2FP.F16.F32.PACK_AB R70, RZ, R70 ;  /* 0x00000046ff46723e */ /* 0x000fe200000000ff */
[----:B------:R1:W-:Y:S01]  /*6590*/  @P5 STG.E.U16 desc[UR36][R10.64+0x22], R83 ;  /* 0x000022530a005986 */ /* 0x0003e2000c101524 */
[C---:B------:R-:W-:Y:S01]  /*65a0*/  ISETP.GT.AND P5, PT, R3.reuse, RZ, P3 ;  /* 0x000000ff0300720c */ /* 0x040fe20001fa4270 */
[-C--:B------:R-:W-:Y:S01]  /*65b0*/  FMUL R58, R58, R104.reuse ;  /* 0x000000683a3a7220 */ /* 0x080fe20000400000 */
[----:B------:R-:W-:Y:S01]  /*65c0*/  F2FP.F16.F32.PACK_AB R71, RZ, R71 ;  /* 0x00000047ff47723e */ /* 0x000fe200000000ff */
[----:B------:R1:W-:Y:S01]  /*65d0*/  @P4 STG.E.U16 desc[UR36][R8.64+0x30], R84 ;  /* 0x0000305408004986 */ /* 0x0003e2000c101524 */
[----:B------:R-:W-:Y:S01]  /*65e0*/  ISETP.GT.AND P4, PT, R3, 0x8, P1 ;  /* 0x000000080300780c */ /* 0x000fe20000f84270 */
[----:B------:R-:W-:Y:S01]  /*65f0*/  FMUL R59, R59, R104 ;  /* 0x000000683b3b7220 */ /* 0x000fe20000400000 */
[----:B------:R-:W-:Y:S01]  /*6600*/  F2FP.F16.F32.PACK_AB R56, RZ, R56 ;  /* 0x00000038ff38723e */ /* 0x000fe200000000ff */
[-C--:B------:R-:W-:Y:S01]  /*6610*/  FMUL R61, R61, R104.reuse ;  /* 0x000000683d3d7220 */ /* 0x080fe20000400000 */
[----:B------:R-:W-:Y:S01]  /*6620*/  F2FP.F16.F32.PACK_AB R57, RZ, R57 ;  /* 0x00000039ff39723e */ /* 0x000fe200000000ff */
[----:B------:R-:W-:Y:S01]  /*6630*/  FMUL R60, R60, R104 ;  /* 0x000000683c3c7220 */ /* 0x000fe20000400000 */
[----:B------:R-:W-:Y:S01]  /*6640*/  F2FP.F16.F32.PACK_AB R58, RZ, R58 ;  /* 0x0000003aff3a723e */ /* 0x000fe200000000ff */
[-C--:B------:R-:W-:Y:S01]  /*6650*/  FMUL R62, R62, R104.reuse ;  /* 0x000000683e3e7220 */ /* 0x080fe20000400000 */
[----:B------:R-:W-:Y:S01]  /*6660*/  F2FP.F16.F32.PACK_AB R59, RZ, R59 ;  /* 0x0000003bff3b723e */ /* 0x000fe200000000ff */
[----:B------:R1:W-:Y:S01]  /*6670*/  @P5 STG.E.U16 desc[UR36][R8.64+0x32], R85 ;  /* 0x0000325508005986 */ /* 0x0003e2000c101524 */
[----:B------:R-:W-:Y:S01]  /*6680*/  ISETP.GT.AND P5, PT, R3, 0x8, P3 ;  /* 0x000000080300780c */ /* 0x000fe20001fa4270 */
[-C--:B------:R-:W-:Y:S01]  /*6690*/  FMUL R63, R63, R104.reuse ;  /* 0x000000683f3f7220 */ /* 0x080fe20000400000 */
[----:B------:R-:W-:Y:S01]  /*66a0*/  F2FP.F16.F32.PACK_AB R61, RZ, R61 ;  /* 0x0000003dff3d723e */ /* 0x000fe200000000ff */
[----:B------:R1:W-:Y:S01]  /*66b0*/  @P4 STG.E.U16 desc[UR36][R10.64+0x30], R86 ;  /* 0x000030560a004986 */ /* 0x0003e2000c101524 */
[C---:B------:R-:W-:Y:S01]  /*66c0*/  ISETP.GT.AND P4, PT, R3.reuse, 0x80, P2 ;  /* 0x000000800300780c */ /* 0x040fe20001784270 */
[-C--:B------:R-:W-:Y:S01]  /*66d0*/  FMUL R48, R48, R104.reuse ;  /* 0x0000006830307220 */ /* 0x080fe20000400000 */
[----:B------:R-:W-:Y:S01]  /*66e0*/  ISETP.GT.AND P2, PT, R3, 0x88, P2 ;  /* 0x000000880300780c */ /* 0x000fe20001744270 */
[----:B------:R-:W-:Y:S01]  /*66f0*/  FMUL R49, R49, R104 ;  /* 0x0000006831317220 */ /* 0x000fe20000400000 */
[----:B------:R-:W-:Y:S01]  /*6700*/  F2FP.F16.F32.PACK_AB R60, RZ, R60 ;  /* 0x0000003cff3c723e */ /* 0x000fe200000000ff */
[----:B------:R-:W-:Y:S01]  /*6710*/  FMUL R51, R51, R104 ;  /* 0x0000006833337220 */ /* 0x000fe20000400000 */
[----:B------:R-:W-:Y:S01]  /*6720*/  F2FP.F16.F32.PACK_AB R62, RZ, R62 ;  /* 0x0000003eff3e723e */ /* 0x000fe200000000ff */
[----:B------:R-:W-:Y:S01]  /*6730*/  FMUL R50, R50, R104 ;  /* 0x0000006832327220 */ /* 0x000fe20000400000 */
[----:B------:R-:W-:Y:S01]  /*6740*/  F2FP.F16.F32.PACK_AB R63, RZ, R63 ;  /* 0x0000003fff3f723e */ /* 0x000fe200000000ff */
[----:B------:R1:W-:Y:S01]  /*6750*/  @P5 STG.E.U16 desc[UR36][R10.64+0x32], R87 ;  /* 0x000032570a005986 */ /* 0x0003e2000c101524 */
[----:B0-----:R-:W-:Y:S01]  /*6760*/  IADD3 R12, P5, R23, R4, RZ ;  /* 0x00000004170c7210 */ /* 0x001fe20007fbe0ff */
[----:B------:R-:W-:Y:S01]  /*6770*/  FMUL R52, R52, R104 ;  /* 0x0000006834347220 */ /* 0x000fe20000400000 */
[----:B------:R-:W-:Y:S01]  /*6780*/  F2FP.F16.F32.PACK_AB R48, RZ, R48 ;  /* 0x00000030ff30723e */ /* 0x000fe200000000ff */
[----:B------:R1:W-:Y:S01]  /*6790*/  @P4 STG.E.U16 desc[UR36][R4.64+0x20], R72 ;  /* 0x0000204804004986 */ /* 0x0003e2000c101524 */
[----:B------:R-:W-:Y:S01]  /*67a0*/  ISETP.GT.AND P4, PT, R3, 0x80, P0 ;  /* 0x000000800300780c */ /* 0x000fe20000784270 */
[----:B------:R-:W-:Y:S01]  /*67b0*/  IMAD.X R13, R7, 0x1, R5, P5 ;  /* 0x00000001070d7824 */ /* 0x000fe200028e0605 */
[----:B------:R-:W-:Y:S01]  /*67c0*/  ISETP.GT.AND P0, PT, R3, 0x88, P0 ;  /* 0x000000880300780c */ /* 0x000fe20000704270 */
[-C--:B------:R-:W-:Y:S01]  /*67d0*/  FMUL R53, R53, R104.reuse ;  /* 0x0000006835357220 */ /* 0x080fe20000400000 */
[----:B------:R-:W-:Y:S01]  /*67e0*/  F2FP.F16.F32.PACK_AB R49, RZ, R49 ;  /* 0x00000031ff31723e */ /* 0x000fe200000000ff */
[-C--:B------:R-:W-:Y:S01]  /*67f0*/  FMUL R54, R54, R104.reuse ;  /* 0x0000006836367220 */ /* 0x080fe20000400000 */
[----:B------:R-:W-:Y:S01]  /*6800*/  F2FP.F16.F32.PACK_AB R51, RZ, R51 ;  /* 0x00000033ff33723e */ /* 0x000fe200000000ff */
[----:B------:R-:W-:Y:S01]  /*6810*/  FMUL R55, R55, R104 ;  /* 0x0000006837377220 */ /* 0x000fe20000400000 */
[----:B------:R-:W-:Y:S01]  /*6820*/  F2FP.F16.F32.PACK_AB R50, RZ, R50 ;  /* 0x00000032ff32723e */ /* 0x000fe200000000ff */
[----:B------:R-:W-:Y:S01]  /*6830*/  FMUL R40, R40, R104 ;  /* 0x0000006828287220 */ /* 0x000fe20000400000 */
[----:B------:R-:W-:Y:S01]  /*6840*/  F2FP.F16.F32.PACK_AB R52, RZ, R52 ;  /* 0x00000034ff34723e */ /* 0x000fe200000000ff */
[-C--:B------:R-:W-:Y:S01]  /*6850*/  FMUL R41, R41, R104.reuse ;  /* 0x0000006829297220 */ /* 0x080fe20000400000 */
[----:B------:R-:W-:Y:S01]  /*6860*/  F2FP.F16.F32.PACK_AB R53, RZ, R53 ;  /* 0x00000035ff35723e */ /* 0x000fe200000000ff */
[----:B------:R1:W-:Y:S01]  /*6870*/  @P4 STG.E.U16 desc[UR36][R4.64+0x22], R73 ;  /* 0x0000224904004986 */ /* 0x0003e2000c101524 */
[C---:B------:R-:W-:Y:S01]  /*6880*/  ISETP.GT.AND P4, PT, R3.reuse, 0x80, P1 ;  /* 0x000000800300780c */ /* 0x040fe20000f84270 */
[-C--:B------:R-:W-:Y:S01]  /*6890*/  FMUL R42, R42, R104.reuse ;  /* 0x000000682a2a7220 */ /* 0x080fe20000400000 */
[C---:B------:R-:W-:Y:S01]  /*68a0*/  ISETP.GT.AND P1, PT, R3.reuse, 0x88, P1 ;  /* 0x000000880300780c */ /* 0x040fe20000f24270 */
[----:B------:R1:W-:Y:S01]  /*68b0*/  @P2 STG.E.U16 desc[UR36][R12.64+0x20], R74 ;  /* 0x0000204a0c002986 */ /* 0x0003e2000c101524 */
[----:B------:R-:W-:Y:S01]  /*68c0*/  ISETP.GT.AND P2, PT, R3, 0x80, P3 ;  /* 0x000000800300780c */ /* 0x000fe20001f44270 */
[----:B------:R-:W-:Y:S01]  /*68d0*/  FMUL R43, R43, R104 ;  /* 0x000000682b2b7220 */ /* 0x000fe20000400000 */
[----:B------:R-:W-:Y:S01]  /*68e0*/  ISETP.GT.AND P3, PT, R3, 0x88, P3 ;  /* 0x000000880300780c */ /* 0x000fe20001f64270 */
[----:B------:R1:W-:Y:S01]  /*68f0*/  @P0 STG.E.U16 desc[UR36][R12.64+0x22], R75 ;  /* 0x0000224b0c000986 */ /* 0x0003e2000c101524 */
[----:B------:R-:W-:Y:S01]  /*6900*/  F2FP.F16.F32.PACK_AB R54, RZ, R54 ;  /* 0x00000036ff36723e */ /* 0x000fe200000000ff */
[-C--:B------:R-:W-:Y:S01]  /*6910*/  FMUL R44, R44, R104.reuse ;  /* 0x000000682c2c7220 */ /* 0x080fe20000400000 */
[----:B------:R-:W-:Y:S01]  /*6920*/  F2FP.F16.F32.PACK_AB R55, RZ, R55 ;  /* 0x00000037ff37723e */ /* 0x000fe200000000ff */
[----:B------:R-:W-:Y:S01]  /*6930*/  FMUL R45, R45, R104 ;  /* 0x000000682d2d7220 */ /* 0x000fe20000400000 */
[----:B------:R-:W-:Y:S01]  /*6940*/  F2FP.F16.F32.PACK_AB R40, RZ, R40 ;  /* 0x00000028ff28723e */ /* 0x000fe200000000ff */
[----:B------:R1:W-:Y:S01]  /*6950*/  @P4 STG.E.U16 desc[UR36][R4.64+0x30], R76 ;  /* 0x0000304c04004986 */ /* 0x0003e2000c101524 */
[----:B------:R-:W-:Y:S01]  /*6960*/  F2FP.F16.F32.PACK_AB R41, RZ, R41 ;  /* 0x00000029ff29723e */ /* 0x000fe200000000ff */
[----:B------:R-:W-:Y:S01]  /*6970*/  FMUL R46, R46, R104 ;  /* 0x000000682e2e7220 */ /* 0x000fe20000400000 */
[----:B------:R-:W-:Y:S01]  /*6980*/  F2FP.F16.F32.PACK_AB R42, RZ, R42 ;  /* 0x0000002aff2a723e */ /* 0x000fe200000000ff */
[----:B------:R1:W-:Y:S01]  /*6990*/  @P2 STG.E.U16 desc[UR36][R4.64+0x32], R77 ;  /* 0x0000324d04002986 */ /* 0x0003e2000c101524 */
[C---:B------:R-:W-:Y:S01]  /*69a0*/  ISETP.GT.AND P2, PT, R6.reuse, 0x21, PT ;  /* 0x000000210600780c */ /* 0x040fe20003f44270 */
[-C--:B------:R-:W-:Y:S01]  /*69b0*/  FMUL R47, R47, R104.reuse ;  /* 0x000000682f2f7220 */ /* 0x080fe20000400000 */
[----:B------:R-:W-:Y:S01]  /*69c0*/  F2FP.F16.F32.PACK_AB R43, RZ, R43 ;  /* 0x0000002bff2b723e */ /* 0x000fe200000000ff */
[----:B------:R1:W-:Y:S01]  /*69d0*/  @P3 STG.E.U16 desc[UR36][R12.64+0x32], R79 ;  /* 0x0000324f0c003986 */ /* 0x0003e2000c101524 */
[----:B------:R-:W-:Y:S01]  /*69e0*/  ISETP.GT.AND P3, PT, R6, 0x20, PT ;  /* 0x000000200600780c */ /* 0x000fe20003f64270 */
[-C--:B------:R-:W-:Y:S01]  /*69f0*/  FMUL R32, R32, R104.reuse ;  /* 0x0000006820207220 */ /* 0x080fe20000400000 */
[C---:B------:R-:W-:Y:S01]  /*6a00*/  ISETP.GT.AND P4, PT, R3.reuse, RZ, P2 ;  /* 0x000000ff0300720c */ /* 0x040fe20001784270 */
[----:B------:R1:W-:Y:S01]  /*6a10*/  @P1 STG.E.U16 desc[UR36][R12.64+0x30], R78 ;  /* 0x0000304e0c001986 */ /* 0x0003e2000c101524 */
[----:B------:R-:W-:Y:S01]  /*6a20*/  ISETP.GT.AND P0, PT, R3, RZ, P3 ;  /* 0x000000ff0300720c */ /* 0x000fe20001f04270 */
[-C--:B------:R-:W-:Y:S01]  /*6a30*/  FMUL R33, R33, R104.reuse ;  /* 0x0000006821217220 */ /* 0x080fe20000400000 */
[C---:B------:R-:W-:Y:S01]  /*6a40*/  ISETP.GT.AND P1, PT, R3.reuse, 0x8, P2 ;  /* 0x000000080300780c */ /* 0x040fe20001724270 */
[-C--:B------:R-:W-:Y:S01]  /*6a50*/  FMUL R34, R34, R104.reuse ;  /* 0x0000006822227220 */ /* 0x080fe20000400000 */
[----:B------:R-:W-:Y:S01]  /*6a60*/  ISETP.GT.AND P5, PT, R3, 0x8, P3 ;  /* 0x000000080300780c */ /* 0x000fe20001fa4270 */
[----:B------:R-:W-:Y:S01]  /*6a70*/  FMUL R35, R35, R104 ;  /* 0x0000006823237220 */ /* 0x000fe20000400000 */
        /* <DEDUP_REMOVED lines=15> */
[----:B------:R-:W-:Y:S01]  /*6b70*/  FMUL R24, R24, R104 ;  /* 0x0000006818187220 */ /* 0x000fe20000400000 */
[----:B------:R-:W-:Y:S01]  /*6b80*/  F2FP.F16.F32.PACK_AB R34, RZ, R34 ;  /* 0x00000022ff22723e */ /* 0x000fe200000000ff */
[----:B------:R1:W-:Y:S01]  /*6b90*/  @P5 STG.E.U16 desc[UR36][R10.64+0x40], R66 ;  /* 0x000040420a005986 */ /* 0x0003e2000c101524 */
[----:B------:R-:W-:Y:S01]  /*6ba0*/  ISETP.GT.AND P5, PT, R3, RZ, P0 ;  /* 0x000000ff0300720c */ /* 0x000fe200007a4270 */
[-C--:B------:R-:W-:Y:S01]  /*6bb0*/  FMUL R25, R25, R104.reuse ;  /* 0x0000006819197220 */ /* 0x080fe20000400000 */
[----:B------:R-:W-:Y:S01]  /*6bc0*/  ISETP.GT.AND P4, PT, R3, RZ, P1 ;  /* 0x000000ff0300720c */ /* 0x000fe20000f84270 */
        /* <DEDUP_REMOVED lines=12> */
[----:B------:R-:W-:Y:S01]  /*6c90*/  FMUL R31, R31, R104 ;  /* 0x000000681f1f7220 */ /* 0x000fe20000400000 */
[----:B------:R-:W-:Y:S01]  /*6ca0*/  F2FP.F16.F32.PACK_AB R24, RZ, R24 ;  /* 0x00000018ff18723e */ /* 0x000fe200000000ff */
[----:B------:R1:W-:Y:S01]  /*6cb0*/  @P4 STG.E.U16 desc[UR36][R8.64+0x52], R69 ;  /* 0x0000524508004986 */ /* 0x0003e2000c101524 */
[----:B------:R-:W-:-:S02]  /*6cc0*/  ISETP.GT.AND P4, PT, R3, 0x8, P1 ;  /* 0x000000080300780c */ /* 0x000fc40000f84270 */
[----:B------:R-:W-:Y:S02]  /*6cd0*/  F2FP.F16.F32.PACK_AB R25, RZ, R25 ;  /* 0x00000019ff19723e */ /* 0x000fe400000000ff */
[----:B------:R-:W-:Y:S02]  /*6ce0*/  F2FP.F16.F32.PACK_AB R26, RZ, R26 ;  /* 0x0000001aff1a723e */ /* 0x000fe400000000ff */
[----:B------:R-:W-:Y:S02]  /*6cf0*/  F2FP.F16.F32.PACK_AB R27, RZ, R27 ;  /* 0x0000001bff1b723e */ /* 0x000fe400000000ff */
[----:B------:R-:W-:Y:S01]  /*6d00*/  F2FP.F16.F32.PACK_AB R28, RZ, R28 ;  /* 0x0000001cff1c723e */ /* 0x000fe200000000ff */
[----:B------:R1:W-:Y:S01]  /*6d10*/  @P5 STG.E.U16 desc[UR36][R10.64+0x50], R70 ;  /* 0x000050460a005986 */ /* 0x0003e2000c101524 */
[C---:B------:R-:W-:Y:S02]  /*6d20*/  ISETP.GT.AND P5, PT, R3.reuse, 0x80, P3 ;  /* 0x000000800300780c */ /* 0x040fe40001fa4270 */
[C---:B------:R-:W-:Y:S01]  /*6d30*/  ISETP.GT.AND P3, PT, R3.reuse, 0x88, P3 ;  /* 0x000000880300780c */ /* 0x040fe20001f64270 */
[----:B------:R1:W-:Y:S01]  /*6d40*/  @P4 STG.E.U16 desc[UR36][R10.64+0x52], R71 ;  /* 0x000052470a004986 */ /* 0x0003e2000c101524 */
[----:B------:R-:W-:-:S02]  /*6d50*/  ISETP.GT.AND P4, PT, R3, 0x80, P2 ;  /* 0x000000800300780c */ /* 0x000fc40001784270 */
[C---:B------:R-:W-:Y:S02]  /*6d60*/  ISETP.GT.AND P2, PT, R3.reuse, 0x88, P2 ;  /* 0x000000880300780c */ /* 0x040fe40001744270 */
[----:B------:R-:W-:Y:S02]  /*6d70*/  F2FP.F16.F32.PACK_AB R29, RZ, R29 ;  /* 0x0000001dff1d723e */ /* 0x000fe400000000ff */
[----:B------:R-:W-:Y:S02]  /*6d80*/  F2FP.F16.F32.PACK_AB R30, RZ, R30 ;  /* 0x0000001eff1e723e */ /* 0x000fe400000000ff */
[----:B------:R-:W-:Y:S01]  /*6d90*/  F2FP.F16.F32.PACK_AB R31, RZ, R31 ;  /* 0x0000001fff1f723e */ /* 0x000fe200000000ff */
[----:B------:R1:W-:Y:S04]  /*6da0*/  @P5 STG.E.U16 desc[UR36][R4.64+0x40], R56 ;  /* 0x0000403804005986 */ /* 0x0003e8000c101524 */
[----:B------:R1:W-:Y:S01]  /*6db0*/  @P4 STG.E.U16 desc[UR36][R4.64+0x42], R57 ;  /* 0x0000423904004986 */ /* 0x0003e2000c101524 */
[----:B------:R-:W-:-:S02]  /*6dc0*/  ISETP.GT.AND P4, PT, R3, 0x80, P0 ;  /* 0x000000800300780c */ /* 0x000fc40000784270 */
[C---:B------:R-:W-:Y:S01]  /*6dd0*/  ISETP.GT.AND P0, PT, R3.reuse, 0x88, P0 ;  /* 0x000000880300780c */ /* 0x040fe20000704270 */
[----:B------:R1:W-:Y:S01]  /*6de0*/  @P3 STG.E.U16 desc[UR36][R12.64+0x40], R58 ;  /* 0x0000403a0c003986 */ /* 0x0003e2000c101524 */
[C---:B------:R-:W-:Y:S02]  /*6df0*/  ISETP.GT.AND P3, PT, R3.reuse, 0x80, P1 ;  /* 0x000000800300780c */ /* 0x040fe40000f64270 */
[----:B------:R-:W-:Y:S01]  /*6e00*/  ISETP.GT.AND P1, PT, R3, 0x88, P1 ;  /* 0x000000880300780c */ /* 0x000fe20000f24270 */
[----:B------:R1:W-:Y:S01]  /*6e10*/  @P2 STG.E.U16 desc[UR36][R12.64+0x42], R59 ;  /* 0x0000423b0c002986 */ /* 0x0003e2000c101524 */
[----:B------:R-:W-:-:S05]  /*6e20*/  ISETP.GT.AND P2, PT, R6, 0x31, PT ;  /* 0x000000310600780c */ /* 0x000fca0003f44270 */
[----:B------:R1:W-:Y:S01]  /*6e30*/  @P4 STG.E.U16 desc[UR36][R4.64+0x50], R60 ;  /* 0x0000503c04004986 */ /* 0x0003e2000c101524 */
[----:B------:R-:W-:-:S03]  /*6e40*/  ISETP.GT.AND P4, PT, R3, RZ, P2 ;  /* 0x000000ff0300720c */ /* 0x000fc60001784270 */
[----:B------:R1:W-:Y:S01]  /*6e50*/  @P3 STG.E.U16 desc[UR36][R4.64+0x52], R61 ;  /* 0x0000523d04003986 */ /* 0x0003e2000c101524 */
[----:B------:R-:W-:-:S03]  /*6e60*/  ISETP.GT.AND P3, PT, R6, 0x30, PT ;  /* 0x000000300600780c */ /* 0x000fc60003f64270 */
[----:B------:R1:W-:Y:S01]  /*6e70*/  @P0 STG.E.U16 desc[UR36][R12.64+0x50], R62 ;  /* 0x0000503e0c000986 */ /* 0x0003e2000c101524 */
[C---:B------:R-:W-:Y:S02]  /*6e80*/  ISETP.GT.AND P0, PT, R3.reuse, RZ, P3 ;  /* 0x000000ff0300720c */ /* 0x040fe40001f04270 */
[C---:B------:R-:W-:Y:S01]  /*6e90*/  ISETP.GT.AND P5, PT, R3.reuse, 0x8, P3 ;  /* 0x000000080300780c */ /* 0x040fe20001fa4270 */
[----:B------:R1:W-:Y:S01]  /*6ea0*/  @P1 STG.E.U16 desc[UR36][R12.64+0x52], R63 ;  /* 0x0000523f0c001986 */ /* 0x0003e2000c101524 */
[----:B------:R-:W-:-:S03]  /*6eb0*/  ISETP.GT.AND P1, PT, R3, 0x8, P2 ;  /* 0x000000080300780c */ /* 0x000fc60001724270 */
[----:B------:R1:W-:Y:S06]  /*6ec0*/  @P4 STG.E.U16 desc[UR36][R8.64+0x62], R49 ;  /* 0x0000623108004986 */ /* 0x0003ec000c101524 */
[----:B------:R1:W-:Y:S01]  /*6ed0*/  @P0 STG.E.U16 desc[UR36][R8.64+0x60], R48 ;  /* 0x0000603008000986 */ /* 0x0003e2000c101524 */
[----:B------:R-:W-:-:S03]  /*6ee0*/  ISETP.GT.AND P0, PT, R6, 0x38, PT ;  /* 0x000000380600780c */ /* 0x000fc60003f04270 */
[----:B------:R1:W-:Y:S01]  /*6ef0*/  @P1 STG.E.U16 desc[UR36][R10.64+0x62], R51 ;  /* 0x000062330a001986 */ /* 0x0003e2000c101524 */
[----:B------:R-:W-:-:S03]  /*6f00*/  ISETP.GT.AND P1, PT, R6, 0x39, PT ;  /* 0x000000390600780c */ /* 0x000fc60003f24270 */
[----:B------:R1:W-:Y:S01]  /*6f10*/  @P5 STG.E.U16 desc[UR36][R10.64+0x60], R50 ;  /* 0x000060320a005986 */ /* 0x0003e2000c101524 */
[C---:B------:R-:W-:Y:S02]  /*6f20*/  ISETP.GT.AND P5, PT, R3.reuse, RZ, P0 ;  /* 0x000000ff0300720c */ /* 0x040fe400007a4270 */
[----:B------:R-:W-:-:S11]  /*6f30*/  ISETP.GT.AND P4, PT, R3, RZ, P1 ;  /* 0x000000ff0300720c */ /* 0x000fd60000f84270 */
[----:B------:R1:W-:Y:S01]  /*6f40*/  @P5 STG.E.U16 desc[UR36][R8.64+0x70], R52 ;  /* 0x0000703408005986 */ /* 0x0003e2000c101524 */
[----:B------:R-:W-:-:S03]  /*6f50*/  ISETP.GT.AND P5, PT, R3, 0x8, P0 ;  /* 0x000000080300780c */ /* 0x000fc600007a4270 */
[----:B------:R1:W-:Y:S01]  /*6f60*/  @P4 STG.E.U16 desc[UR36][R8.64+0x72], R53 ;  /* 0x0000723508004986 */ /* 0x0003e2000c101524 */
[----:B------:R-:W-:-:S09]  /*6f70*/  ISETP.GT.AND P4, PT, R3, 0x8, P1 ;  /* 0x000000080300780c */ /* 0x000fd20000f84270 */
[----:B------:R1:W-:Y:S01]  /*6f80*/  @P5 STG.E.U16 desc[UR36][R10.64+0x70], R54 ;  /* 0x000070360a005986 */ /* 0x0003e2000c101524 */
[C---:B------:R-:W-:Y:S02]  /*6f90*/  ISETP.GT.AND P5, PT, R3.reuse, 0x80, P3 ;  /* 0x000000800300780c */ /* 0x040fe40001fa4270 */
[C---:B------:R-:W-:Y:S01]  /*6fa0*/  ISETP.GT.AND P3, PT, R3.reuse, 0x88, P3 ;  /* 0x000000880300780c */ /* 0x040fe20001f64270 */
[----:B------:R1:W-:Y:S01]  /*6fb0*/  @P4 STG.E.U16 desc[UR36][R10.64+0x72], R55 ;  /* 0x000072370a004986 */ /* 0x0003e2000c101524 */
[C---:B------:R-:W-:Y:S02]  /*6fc0*/  ISETP.GT.AND P4, PT, R3.reuse, 0x80, P2 ;  /* 0x000000800300780c */ /* 0x040fe40001784270 */
[----:B------:R-:W-:-:S07]  /*6fd0*/  ISETP.GT.AND P2, PT, R3, 0x88, P2 ;  /* 0x000000880300780c */ /* 0x000fce0001744270 */
[----:B------:R1:W-:Y:S04]  /*6fe0*/  @P5 STG.E.U16 desc[UR36][R4.64+0x60], R40 ;  /* 0x0000602804005986 */ /* 0x0003e8000c101524 */
[----:B------:R1:W-:Y:S01]  /*6ff0*/  @P4 STG.E.U16 desc[UR36][R4.64+0x62], R41 ;  /* 0x0000622904004986 */ /* 0x0003e2000c101524 */
[C---:B------:R-:W-:Y:S02]  /*7000*/  ISETP.GT.AND P4, PT, R3.reuse, 0x80, P0 ;  /* 0x000000800300780c */ /* 0x040fe40000784270 */
[C---:B------:R-:W-:Y:S01]  /*7010*/  ISETP.GT.AND P0, PT, R3.reuse, 0x88, P0 ;  /* 0x000000880300780c */ /* 0x040fe20000704270 */
[----:B------:R1:W-:Y:S01]  /*7020*/  @P3 STG.E.U16 desc[UR36][R12.64+0x60], R42 ;  /* 0x0000602a0c003986 */ /* 0x0003e2000c101524 */
[C---:B------:R-:W-:Y:S02]  /*7030*/  ISETP.GT.AND P3, PT, R3.reuse, 0x80, P1 ;  /* 0x000000800300780c */ /* 0x040fe40000f64270 */
[----:B------:R-:W-:Y:S01]  /*7040*/  ISETP.GT.AND P1, PT, R3, 0x88, P1 ;  /* 0x000000880300780c */ /* 0x000fe20000f24270 */
[----:B------:R1:W-:Y:S06]  /*7050*/  @P2 STG.E.U16 desc[UR36][R12.64+0x62], R43 ;  /* 0x0000622b0c002986 */ /* 0x0003ec000c101524 */
[----:B------:R1:W-:Y:S04]  /*7060*/  @P4 STG.E.U16 desc[UR36][R4.64+0x70], R44 ;  /* 0x0000702c04004986 */ /* 0x0003e8000c101524 */
[----:B------:R1:W-:Y:S01]  /*7070*/  @P3 STG.E.U16 desc[UR36][R4.64+0x72], R45 ;  /* 0x0000722d04003986 */ /* 0x0003e2000c101524 */
[----:B------:R-:W-:-:S03]  /*7080*/  ISETP.GT.AND P3, PT, R6, 0x40, PT ;  /* 0x000000400600780c */ /* 0x000fc60003f64270 */
[----:B------:R1:W-:Y:S01]  /*7090*/  @P0 STG.E.U16 desc[UR36][R12.64+0x70], R46 ;  /* 0x0000702e0c000986 */ /* 0x0003e2000c101524 */
[----:B------:R-:W-:Y:S02]  /*70a0*/  ISETP.GT.AND P0, PT, R6, 0x41, PT ;  /* 0x000000410600780c */ /* 0x000fe40003f04270 */
[C---:B------:R-:W-:Y:S01]  /*70b0*/  ISETP.GT.AND P4, PT, R3.reuse, 0x8, P3 ;  /* 0x000000080300780c */ /* 0x040fe20001f84270 */
[----:B------:R1:W-:Y:S01]  /*70c0*/  @P1 STG.E.U16 desc[UR36][R12.64+0x72], R47 ;  /* 0x0000722f0c001986 */ /* 0x0003e2000c101524 */
[C---:B------:R-:W-:Y:S02]  /*70d0*/  ISETP.GT.AND P1, PT, R3.reuse, RZ, P3 ;  /* 0x000000ff0300720c */ /* 0x040fe40001f24270 */
[C---:B------:R-:W-:Y:S02]  /*70e0*/  ISETP.GT.AND P2, PT, R3.reuse, RZ, P0 ;  /* 0x000000ff0300720c */ /* 0x040fe40000744270 */
[----:B------:R-:W-:-:S09]  /*70f0*/  ISETP.GT.AND P5, PT, R3, 0x8, P0 ;  /* 0x000000080300780c */ /* 0x000fd200007a4270 */
[----:B------:R1:W-:Y:S01]  /*7100*/  @P1 STG.E.U16 desc[UR36][R8.64+0x80], R32 ;  /* 0x0000802008001986 */ /* 0x0003e2000c101524 */
[----:B------:R-:W-:-:S03]  /*7110*/  ISETP.GT.AND P1, PT, R6, 0x48, PT ;  /* 0x000000480600780c */ /* 0x000fc60003f24270 */
[----:B------:R1:W-:Y:S01]  /*7120*/  @P2 STG.E.U16 desc[UR36][R8.64+0x82], R33 ;  /* 0x0000822108002986 */ /* 0x0003e2000c101524 */
[----:B------:R-:W-:-:S03]  /*7130*/  ISETP.GT.AND P2, PT, R6, 0x49, PT ;  /* 0x000000490600780c */ /* 0x000fc60003f44270 */
[----:B------:R1:W-:Y:S01]  /*7140*/  @P4 STG.E.U16 desc[UR36][R10.64+0x80], R34 ;  /* 0x000080220a004986 */ /* 0x0003e2000c101524 */
[----:B------:R-:W-:-:S03]  /*7150*/  ISETP.GT.AND P4, PT, R3, RZ, P2 ;  /* 0x000000ff0300720c */ /* 0x000fc60001784270 */
[----:B------:R1:W-:Y:S01]  /*7160*/  @P5 STG.E.U16 desc[UR36][R10.64+0x82], R35 ;  /* 0x000082230a005986 */ /* 0x0003e2000c101524 */
[----:B------:R-:W-:-:S09]  /*7170*/  ISETP.GT.AND P5, PT, R3, RZ, P1 ;  /* 0x000000ff0300720c */ /* 0x000fd20000fa4270 */
        /* <DEDUP_REMOVED lines=10> */
[----:B------:R1:W-:Y:S01]  /*7220*/  @P4 STG.E.U16 desc[UR36][R4.64+0x80], R24 ;  /* 0x0000801804004986 */ /* 0x0003e2000c101524 */
[C---:B------:R-:W-:Y:S02]  /*7230*/  ISETP.GT.AND P4, PT, R3.reuse, 0x80, P1 ;  /* 0x000000800300780c */ /* 0x040fe40000f84270 */
[C---:B------:R-:W-:Y:S01]  /*7240*/  ISETP.GT.AND P1, PT, R3.reuse, 0x88, P1 ;  /* 0x000000880300780c */ /* 0x040fe20000f24270 */
[----:B------:R1:W-:Y:S01]  /*7250*/  @P5 STG.E.U16 desc[UR36][R4.64+0x82], R25 ;  /* 0x0000821904005986 */ /* 0x0003e2000c101524 */
[C---:B------:R-:W-:Y:S02]  /*7260*/  ISETP.GT.AND P5, PT, R3.reuse, 0x80, P2 ;  /* 0x000000800300780c */ /* 0x040fe400017a4270 */
[----:B------:R-:W-:Y:S01]  /*7270*/  ISETP.GT.AND P2, PT, R3, 0x88, P2 ;  /* 0x000000880300780c */ /* 0x000fe20001744270 */
[----:B------:R1:W-:Y:S04]  /*7280*/  @P3 STG.E.U16 desc[UR36][R12.64+0x80], R26 ;  /* 0x0000801a0c003986 */ /* 0x0003e8000c101524 */
[----:B------:R1:W-:Y:S04]  /*7290*/  @P0 STG.E.U16 desc[UR36][R12.64+0x82], R27 ;  /* 0x0000821b0c000986 */ /* 0x0003e8000c101524 */
[----:B------:R1:W-:Y:S04]  /*72a0*/  @P4 STG.E.U16 desc[UR36][R4.64+0x90], R28 ;  /* 0x0000901c04004986 */ /* 0x0003e8000c101524 */
[----:B------:R1:W-:Y:S04]  /*72b0*/  @P5 STG.E.U16 desc[UR36][R4.64+0x92], R29 ;  /* 0x0000921d04005986 */ /* 0x0003e8000c101524 */
[----:B------:R1:W-:Y:S04]  /*72c0*/  @P1 STG.E.U16 desc[UR36][R12.64+0x90], R30 ;  /* 0x0000901e0c001986 */ /* 0x0003e8000c101524 */
[----:B------:R1:W-:Y:S02]  /*72d0*/  @P2 STG.E.U16 desc[UR36][R12.64+0x92], R31 ;  /* 0x0000921f0c002986 */ /* 0x0003e4000c101524 */
.L_x_185:
[----:B------:R-:W-:Y:S05]  /*72e0*/  BSYNC B0 ;  /* 0x0000000000007941 */ /* 0x000fea0003800000 */
.L_x_29:
[----:B------:R-:W-:Y:S01]  /*72f0*/  ULDC UR4, c[0x0][0xc] ;  /* 0x0000030000047ab9 */ /* 0x000fe20000000800 */
[----:B------:R-:W-:Y:S01]  /*7300*/  ULDC UR5, c[0x0][0x10] ;  /* 0x0000040000057ab9 */ /* 0x000fe20000000800 */
[----:B------:R-:W2:Y:S01]  /*7310*/  LDC R3, c[0x0][0x14] ;  /* 0x00000500ff037b82 */ /* 0x000ea20000000800 */
[----:B------:R-:W-:Y:S01]  /*7320*/  UIMAD.WIDE.U32 UR4, UR4, UR5, URZ ;  /* 0x00000005040472a5 */ /* 0x000fe2000f8e003f */
[----:B------:R-:W-:Y:S02]  /*7330*/  IMAD.MOV.U32 R107, RZ, RZ, -0x1 ;  /* 0xffffffffff6b7424 */ /* 0x000fe400078e00ff */
[----:B------:R-:W-:-:S03]  /*7340*/  IMAD.MOV.U32 R23, RZ, RZ, -0x1 ;  /* 0xffffffffff177424 */ /* 0x000fc600078e00ff */
[----:B--2---:R-:W-:-:S04]  /*7350*/  IMAD.WIDE.U32 R16, R3, UR4, R16 ;  /* 0x0000000403107c25 */ /* 0x004fc8000f8e0010 */
[----:B------:R-:W-:Y:S01]  /*7360*/  IMAD R3, R3, UR5, RZ ;  /* 0x0000000503037c24 */ /* 0x000fe2000f8e02ff */
[----:B------:R-:W-:Y:S02]  /*7370*/  ULDC.64 UR4, c[0x0][0x650] ;  /* 0x0001940000047ab9 */ /* 0x000fe40000000a00 */
[----:B------:R-:W-:Y:S01]  /*7380*/  ISETP.GE.U32.AND P0, PT, R16, UR4, PT ;  /* 0x0000000410007c0c */ /* 0x000fe2000bf06070 */
[--C-:B------:R-:W-:Y:S01]  /*7390*/  IMAD.IADD R17, R17, 0x1, R3.reuse ;  /* 0x0000000111117824 */ /* 0x100fe200078e0203 */
[----:B------:R-:W-:-:S04]  /*73a0*/  PRMT R3, RZ, 0x7610, R3 ;  /* 0x00007610ff037816 */ /* 0x000fc80000000003 */
[----:B------:R-:W-:-:S13]  /*73b0*/  ISETP.GE.U32.AND.EX P0, PT, R17, UR5, PT, P0 ;  /* 0x0000000511007c0c */ /* 0x000fda000bf06100 */
[----:B------:R-:W-:Y:S05]  /*73c0*/  @P0 BRA `(.L_x_186) ;  /* 0x0000000400640947 */ /* 0x000fea0003800000 */
[----:B-1-34-:R-:W1:Y:S01]  /*73d0*/  S2R R12, SR_CTAID.X ;  /* 0x00000000000c7919 */ /* 0x01ae620000002500 */
[----:B0-----:R-:W0:Y:S01]  /*73e0*/  LDC.64 R10, c[0x0][0x628] ;  /* 0x00018a00ff0a7b82 */ /* 0x001e220000000a00 */
[----:B------:R-:W-:Y:S01]  /*73f0*/  ULDC UR4, c[0x0][0x150] ;  /* 0x0000540000047ab9 */ /* 0x000fe20000000800 */
[----:B------:R-:W-:Y:S01]  /*7400*/  IMAD.MOV.U32 R8, RZ, RZ, R16 ;  /* 0x000000ffff087224 */ /* 0x000fe200078e0010 */
[----:B------:R-:W2:Y:S01]  /*7410*/  S2R R24, SR_CTAID.Y ;  /* 0x0000000000187919 */ /* 0x000ea20000002600 */
[----:B------:R-:W-:-:S04]  /*7420*/  IMAD.MOV.U32 R9, RZ, RZ, R17 ;  /* 0x000000ffff097224 */ /* 0x000fc800078e0011 */
[----:B------:R-:W3:Y:S08]  /*7430*/  LDC R21, c[0x0][0x144] ;  /* 0x00005100ff157b82 */ /* 0x000ef00000000800 */
[----:B------:R-:W4:Y:S08]  /*7440*/  LDC R0, c[0x0][0x630] ;  /* 0x00018c00ff007b82 */ /* 0x000f300000000800 */
[----:B------:R-:W2:Y:S01]  /*7450*/  LDC.64 R14, c[0x0][0x620] ;  /* 0x00018800ff0e7b82 */ /* 0x000ea20000000a00 */
[----:B0-----:R-:W-:-:S04]  /*7460*/  ISETP.NE.U32.AND P0, PT, R10, RZ, PT ;  /* 0x000000ff0a00720c */ /* 0x001fc80003f05070 */
[----:B------:R-:W-:Y:S02]  /*7470*/  ISETP.NE.AND.EX P0, PT, R11, RZ, PT, P0 ;  /* 0x000000ff0b00720c */ /* 0x000fe40003f05300 */
[----:B-1----:R-:W-:-:S05]  /*7480*/  I2FP.F32.U32 R3, R12 ;  /* 0x0000000c00037245 */ /* 0x002fca0000201000 */
[----:B------:R-:W-:-:S04]  /*7490*/  FMUL R3, R3, UR4 ;  /* 0x0000000403037c20 */ /* 0x000fc80008400000 */
[----:B------:R0:W1:Y:S02]  /*74a0*/  F2I.U32.TRUNC.NTZ R20, R3 ;  /* 0x0000000300147305 */ /* 0x000064000020f000 */
[----:B---34-:R-:W-:Y:S05]  /*74b0*/  @!P0 BRA `(.L_x_187) ;  /* 0x0000000000288947 */ /* 0x018fea0003800000 */
[----:B0-----:R-:W0:Y:S02]  /*74c0*/  LDC R3, c[0x0][0x634] ;  /* 0x00018d00ff037b82 */ /* 0x001e240000000800 */
        /* <DEDUP_REMOVED lines=9> */
.L_x_187:
[----:B------:R-:W3:Y:S01]  /*7560*/  LDC.64 R28, c[0x0][0x640] ;  /* 0x00019000ff1c7b82 */ /* 0x000ee20000000a00 */
[-CC-:B------:R-:W-:Y:S01]  /*7570*/  SHF.R.U64 R23, R8, R0.reuse, R9.reuse ;  /* 0x0000000008177219 */ /* 0x180fe20000001209 */
[----:B-1----:R-:W-:Y:S01]  /*7580*/  IMAD.MOV R20, RZ, RZ, -R20 ;  /* 0x000000ffff147224 */ /* 0x002fe200078e0a14 */
[----:B------:R-:W-:Y:S01]  /*7590*/  SHF.R.U32.HI R0, RZ, R0, R9 ;  /* 0x00000000ff007219 */ /* 0x000fe20000011609 */
[----:B------:R-:W-:Y:S01]  /*75a0*/  ULDC UR4, c[0x0][0x154] ;  /* 0x0000550000047ab9 */ /* 0x000fe20000000800 */
[----:B0-----:R-:W-:Y:S01]  /*75b0*/  IADD3 R3, P0, RZ, -R23, RZ ;  /* 0x80000017ff037210 */ /* 0x001fe20007f1e0ff */
[----:B------:R-:W-:Y:S02]  /*75c0*/  IMAD R21, R21, R20, R12 ;  /* 0x0000001415157224 */ /* 0x000fe400078e020c */
[----:B------:R-:W0:Y:S01]  /*75d0*/  LDC R6, c[0x0][0x618] ;  /* 0x00018600ff067b82 */ /* 0x000e220000000800 */
[----:B------:R-:W-:Y:S02]  /*75e0*/  IMAD.MOV.U32 R7, RZ, RZ, 0x1 ;  /* 0x00000001ff077424 */ /* 0x000fe400078e00ff */
[----:B------:R-:W-:-:S04]  /*75f0*/  IMAD.X R5, RZ, RZ, ~R0, P0 ;  /* 0x000000ffff057224 */ /* 0x000fc800000e0e00 */
[-C--:B--2---:R-:W-:Y:S01]  /*7600*/  IMAD R0, R5, R14.reuse, RZ ;  /* 0x0000000e05007224 */ /* 0x084fe200078e02ff */
[----:B------:R-:W1:Y:S01]  /*7610*/  LDC R8, c[0x0][0x608] ;  /* 0x00018200ff087b82 */ /* 0x000e620000000800 */
[----:B------:R-:W-:-:S04]  /*7620*/  IMAD.WIDE.U32 R4, R3, R14, R16 ;  /* 0x0000000e03047225 */ /* 0x000fc800078e0010 */
[----:B------:R-:W-:Y:S01]  /*7630*/  IMAD R3, R3, R15, R0 ;  /* 0x0000000f03037224 */ /* 0x000fe200078e0200 */
[----:B------:R-:W-:Y:S02]  /*7640*/  I2FP.F32.U32 R0, R24 ;  /* 0x0000001800007245 */ /* 0x000fe40000201000 */
[----:B------:R-:W2:Y:S01]  /*7650*/  LDC R26, c[0x0][0x658] ;  /* 0x00019600ff1a7b82 */ /* 0x000ea20000000800 */
[----:B------:R-:W-:Y:S01]  /*7660*/  IMAD.IADD R3, R5, 0x1, R3 ;  /* 0x0000000105037824 */ /* 0x000fe200078e0203 */
[----:B---3--:R-:W-:Y:S01]  /*7670*/  ISETP.NE.U32.AND P0, PT, R28, RZ, PT ;  /* 0x000000ff1c00720c */ /* 0x008fe20003f05070 */
[----:B------:R-:W-:Y:S01]  /*7680*/  FMUL R0, R0, UR4 ;  /* 0x0000000400007c20 */ /* 0x000fe20008400000 */
[----:B------:R-:W-:Y:S02]  /*7690*/  IMAD.MOV.U32 R5, RZ, RZ, -0x1 ;  /* 0xffffffffff057424 */ /* 0x000fe400078e00ff */
[----:B------:R-:W-:Y:S01]  /*76a0*/  ISETP.NE.AND.EX P0, PT, R29, RZ, PT, P0 ;  /* 0x000000ff1d00720c */ /* 0x000fe20003f05300 */
[----:B------:R3:W4:Y:S01]  /*76b0*/  F2I.U32.TRUNC.NTZ R13, R0 ;  /* 0x00000000000d7305 */ /* 0x000722000020f000 */
[----:B------:R-:W3:Y:S01]  /*76c0*/  LDC R15, c[0x0][0x148] ;  /* 0x00005200ff0f7b82 */ /* 0x000ee20000000800 */
[----:B0-----:R-:W-:-:S02]  /*76d0*/  SHF.R.U64 R12, R4, R6, R3 ;  /* 0x00000006040c7219 */ /* 0x001fc40000001203 */
[----:B------:R-:W-:-:S05]  /*76e0*/  SHF.R.U32.HI R3, RZ, R6, R3 ;  /* 0x00000006ff037219 */ /* 0x000fca0000011603 */
[----:B------:R-:W0:Y:S01]  /*76f0*/  LDC R20, c[0x0][0x600] ;  /* 0x00018000ff147b82 */ /* 0x000e220000000800 */
[-CC-:B-1----:R-:W-:Y:S02]  /*7700*/  SHF.R.U64 R10, R12, R8.reuse, R3.reuse ;  /* 0x000000080c0a7219 */ /* 0x182fe40000001203 */
[----:B------:R-:W-:-:S05]  /*7710*/  SHF.R.U32.HI R3, RZ, R8, R3 ;  /* 0x00000008ff037219 */ /* 0x000fca0000011603 */
[----:B------:R-:W1:Y:S01]  /*7720*/  LDC R27, c[0x0][0x648] ;  /* 0x00019200ff1b7b82 */ /* 0x000e620000000800 */
[-C--:B--2---:R-:W-:Y:S02]  /*7730*/  SHF.L.U32 R4, R5, R26.reuse, RZ ;  /* 0x0000001a05047219 */ /* 0x084fe400000006ff */
[-CC-:B------:R-:W-:Y:S02]  /*7740*/  SHF.R.U64 R14, R10, R26.reuse, R3.reuse ;  /* 0x0000001a0a0e7219 */ /* 0x180fe40000001203 */
[----:B------:R-:W-:Y:S02]  /*7750*/  SHF.R.U32.HI R5, RZ, R26, R3 ;  /* 0x0000001aff057219 */ /* 0x000fe40000011603 */
[----:B------:R-:W-:Y:S01]  /*7760*/  LOP3.LUT R25, RZ, R4, RZ, 0x33, !PT ;  /* 0x00000004ff197212 */ /* 0x000fe200078e33ff */
[----:B------:R-:W2:Y:S01]  /*7770*/  LDC R30, c[0x0][0x638] ;  /* 0x00018e00ff1e7b82 */ /* 0x000ea20000000800 */
[----:B------:R-:W-:Y:S01]  /*7780*/  SHF.L.U32 R26, R7, R26, RZ ;  /* 0x0000001a071a7219 */ /* 0x000fe200000006ff */
[----:B------:R-:W-:-:S06]  /*7790*/  IMAD.MOV.U32 R4, RZ, RZ, R14 ;  /* 0x000000ffff047224 */ /* 0x000fcc00078e000e */
[----:B------:R-:W0:Y:S01]  /*77a0*/  LDC R31, c[0x0][0x610] ;  /* 0x00018400ff1f7b82 */ /* 0x000e220000000800 */
[----:B----4-:R-:W-:Y:S05]  /*77b0*/  @!P0 BRA `(.L_x_188) ;  /* 0x0000000000288947 */ /* 0x010fea0003800000 */
[----:B------:R-:W4:Y:S02]  /*77c0*/  LDC R3, c[0x0][0x64c] ;  /* 0x00019300ff037b82 */ /* 0x000f240000000800 */
[----:B----4-:R-:W-:-:S05]  /*77d0*/  IADD3 R3, P0, R14, R3, RZ ;  /* 0x000000030e037210 */ /* 0x010fca0007f1e0ff */
        /* <DEDUP_REMOVED lines=8> */
.L_x_188:
[----:B------:R-:W-:Y:S01]  /*7860*/  ISETP.NE.AND P0, PT, R2, 0x1, PT ;  /* 0x000000010200780c */ /* 0x000fe20003f05270 */
[----:B0-----:R-:W-:Y:S01]  /*7870*/  VIADD R7, R20, 0xffffffff ;  /* 0xffffffff14077836 */ /* 0x001fe20000000000 */
[----:B-1-3--:R-:W-:Y:S01]  /*7880*/  SHF.R.U64 R0, R4, R27, R5 ;  /* 0x0000001b04007219 */ /* 0x00afe20000001205 */
[----:B------:R-:W-:Y:S01]  /*7890*/  IMAD.MOV R13, RZ, RZ, -R13 ;  /* 0x000000ffff0d7224 */ /* 0x000fe200078e0a0d */
[----:B------:R-:W-:Y:S01]  /*78a0*/  LOP3.LUT R5, R10, R25, RZ, 0xc0, !PT ;  /* 0x000000190a057212 */ /* 0x000fe200078ec0ff */
[----:B------:R-:W-:Y:S01]  /*78b0*/  IMAD.MOV.U32 R4, RZ, RZ, 0x1 ;  /* 0x00000001ff047424 */ /* 0x000fe200078e00ff */
[----:B------:R-:W-:Y:S01]  /*78c0*/  LOP3.LUT R12, R12, R7, RZ, 0xc0, !PT ;  /* 0x000000070c0c7212 */ /* 0x000fe200078ec0ff */
[----:B------:R-:W-:Y:S02]  /*78d0*/  IMAD.MOV R3, RZ, RZ, -R0 ;  /* 0x000000ffff037224 */ /* 0x000fe400078e0a00 */
[----:B------:R-:W-:Y:S02]  /*78e0*/  IMAD R0, R26, R0, R5 ;  /* 0x000000001a007224 */ /* 0x000fe400078e0205 */
[----:B--2---:R-:W-:-:S02]  /*78f0*/  IMAD R3, R3, R30, R14 ;  /* 0x0000001e03037224 */ /* 0x004fc400078e020e */
[----:B------:R-:W-:Y:S02]  /*7900*/  @P0 IMAD R21, R15, R13, R24 ;  /* 0x0000000d0f150224 */ /* 0x000fe400078e0218 */
[----:B------:R-:W-:Y:S01]  /*7910*/  IMAD R5, R3, R20, R12 ;  /* 0x0000001403057224 */ /* 0x000fe200078e020c */
[----:B------:R-:W-:Y:S01]  /*7920*/  PRMT R3, R4, 0x7610, R3 ;  /* 0x0000761004037816 */ /* 0x000fe20000000003 */
[----:B------:R-:W-:-:S05]  /*7930*/  IMAD R0, R0, R31, R21 ;  /* 0x0000001f00007224 */ /* 0x000fca00078e0215 */
[----:B------:R-:W-:Y:S02]  /*7940*/  SEL R107, R5, R0, !P0 ;  /* 0x00000000056b7207 */ /* 0x000fe40004000000 */
[----:B------:R-:W-:-:S07]  /*7950*/  SEL R0, R0, R5, !P0 ;  /* 0x0000000500007207 */ /* 0x000fce0004000000 */
.L_x_186:
[----:B------:R-:W-:Y:S01]  /*7960*/  LOP3.LUT P0, RZ, R3, 0xff, RZ, 0xc0, !PT ;  /* 0x000000ff03ff7812 */ /* 0x000fe2000780c0ff */
[----:B------:R-:W-:-:S12]  /*7970*/  IMAD.MOV.U32 R106, RZ, RZ, R0 ;  /* 0x000000ffff6a7224 */ /* 0x000fd800078e0000 */
[----:B------:R-:W-:Y:S05]  /*7980*/  @P0 BRA `(.L_x_189) ;  /* 0xffffff9400fc0947 */ /* 0x000fea000383ffff */
[----:B------:R-:W-:Y:S05]  /*7990*/  EXIT ;  /* 0x000000000000794d */ /* 0x000fea0003800000 */
.L_x_4:
[----:B0-----:R-:W-:Y:S01]  /*79a0*/  ULDC.64 UR4, c[0x0][0x650] ;  /* 0x0001940000047ab9 */ /* 0x001fe20000000a00 */
        /* <DEDUP_REMOVED lines=25> */
.L_x_191:
[--C-:B------:R-:W-:Y:S01]  /*7b40*/  SHF.R.U64 R12, R10, R14, R11.reuse ;  /* 0x0000000e0a0c7219 */ /* 0x100fe2000000120b */
[----:B------:R-:W0:Y:S01]  /*7b50*/  LDC R22, c[0x0][0x618] ;  /* 0x00018600ff167b82 */ /* 0x000e220000000800 */
[----:B------:R-:W-:Y:S01]  /*7b60*/  I2FP.F32.U32 R6, R4 ;  /* 0x0000000400067245 */ /* 0x000fe20000201000 */
[----:B------:R-:W-:Y:S01]  /*7b70*/  ULDC UR4, c[0x0][0x150] ;  /* 0x0000540000047ab9 */ /* 0x000fe20000000800 */
[----:B------:R-:W-:Y:S02]  /*7b80*/  SHF.R.U32.HI R5, RZ, R14, R11 ;  /* 0x0000000eff057219 */ /* 0x000fe4000001160b */
[----:B------:R-:W-:Y:S01]  /*7b90*/  IADD3 R9, P0, RZ, -R12, RZ ;  /* 0x8000000cff097210 */ /* 0x000fe20007f1e0ff */
[----:B------:R-:W-:Y:S01]  /*7ba0*/  FMUL R11, R6, UR4 ;  /* 0x00000004060b7c20 */ /* 0x000fe20008400000 */
[----:B------:R-:W-:Y:S01]  /*7bb0*/  ULDC UR4, c[0x0][0x154] ;  /* 0x0000550000047ab9 */ /* 0x000fe20000000800 */
[----:B------:R-:W1:Y:S02]  /*7bc0*/  LDC.64 R24, c[0x0][0x640] ;  /* 0x00019000ff187b82 */ /* 0x000e640000000a00 */
[----:B------:R-:W-:-:S02]  /*7bd0*/  IMAD.X R5, RZ, RZ, ~R5, P0 ;  /* 0x000000ffff057224 */ /* 0x000fc400000e0e05 */
[----:B------:R-:W2:Y:S01]  /*7be0*/  F2I.U32.TRUNC.NTZ R11, R11 ;  /* 0x0000000b000b7305 */ /* 0x000ea2000020f000 */
[----:B------:R-:W-:-:S03]  /*7bf0*/  IMAD.WIDE.U32 R6, R9, R20, R16 ;  /* 0x0000001409067225 */ /* 0x000fc600078e0010 */
[----:B------:R-:W3:Y:S01]  /*7c00*/  LDC R13, c[0x0][0x144] ;  /* 0x00005100ff0d7b82 */ /* 0x000ee20000000800 */
[----:B------:R-:W-:-:S04]  /*7c10*/  IMAD R8, R5, R20, RZ ;  /* 0x0000001405087224 */ /* 0x000fc800078e02ff */
[----:B------:R-:W-:Y:S02]  /*7c20*/  IMAD R5, R9, R21, R8 ;  /* 0x0000001509057224 */ /* 0x000fe400078e0208 */
[----:B------:R-:W-:Y:S01]  /*7c30*/  IMAD.MOV.U32 R8, RZ, RZ, -0x1 ;  /* 0xffffffffff087424 */ /* 0x000fe200078e00ff */
[----:B------:R-:W4:Y:S01]  /*7c40*/  LDC R14, c[0x0][0x608] ;  /* 0x00018200ff0e7b82 */ /* 0x000f220000000800 */
[----:B------:R-:W-:Y:S01]  /*7c50*/  IMAD.IADD R5, R7, 0x1, R5 ;  /* 0x0000000107057824 */ /* 0x000fe200078e0205 */
[----:B------:R-:W-:-:S04]  /*7c60*/  I2FP.F32.U32 R7, R3 ;  /* 0x0000000300077245 */ /* 0x000fc80000201000 */
[-C--:B0-----:R-:W-:Y:S01]  /*7c70*/  SHF.R.U64 R10, R6, R22.reuse, R5 ;  /* 0x00000016060a7219 */ /* 0x081fe20000001205 */
[----:B--2---:R-:W-:Y:S01]  /*7c80*/  IMAD.MOV R6, RZ, RZ, -R11 ;  /* 0x000000ffff067224 */ /* 0x004fe200078e0a0b */
[----:B------:R-:W0:Y:S01]  /*7c90*/  LDC R9, c[0x0][0x658] ;  /* 0x00019600ff097b82 */ /* 0x000e220000000800 */
[----:B-1----:R-:W-:Y:S01]  /*7ca0*/  ISETP.NE.U32.AND P0, PT, R24, RZ, PT ;  /* 0x000000ff1800720c */ /* 0x002fe20003f05070 */
[----:B------:R-:W-:Y:S01]  /*7cb0*/  FMUL R7, R7, UR4 ;  /* 0x0000000407077c20 */ /* 0x000fe20008400000 */
[----:B------:R-:W-:Y:S02]  /*7cc0*/  SHF.R.U32.HI R5, RZ, R22, R5 ;  /* 0x00000016ff057219 */ /* 0x000fe40000011605 */
[----:B------:R-:W-:-:S03]  /*7cd0*/  ISETP.NE.AND.EX P0, PT, R25, RZ, PT, P0 ;  /* 0x000000ff1900720c */ /* 0x000fc60003f05300 */
[----:B------:R-:W1:Y:S01]  /*7ce0*/  LDC R20, c[0x0][0x148] ;  /* 0x00005200ff147b82 */ /* 0x000e620000000800 */
[----:B---3--:R-:W-:Y:S02]  /*7cf0*/  IMAD R23, R13, R6, R4 ;  /* 0x000000060d177224 */ /* 0x008fe400078e0204 */
[----:B------:R-:W-:-:S05]  /*7d00*/  IMAD.MOV.U32 R6, RZ, RZ, 0x1 ;  /* 0x00000001ff067424 */ /* 0x000fca00078e00ff */
[----:B------:R-:W2:Y:S01]  /*7d10*/  LDC R21, c[0x0][0x600] ;  /* 0x00018000ff157b82 */ /* 0x000ea20000000800 */
[-CC-:B----4-:R-:W-:Y:S02]  /*7d20*/  SHF.R.U64 R13, R10, R14.reuse, R5.reuse ;  /* 0x0000000e0a0d7219 */ /* 0x190fe40000001205 */
[----:B------:R-:W-:Y:S02]  /*7d30*/  SHF.R.U32.HI R4, RZ, R14, R5 ;  /* 0x0000000eff047219 */ /* 0x000fe40000011605 */
[----:B------:R3:W4:Y:S03]  /*7d40*/  F2I.U32.TRUNC.NTZ R14, R7 ;  /* 0x00000007000e7305 */ /* 0x000726000020f000 */
[----:B------:R-:W1:Y:S01]  /*7d50*/  LDC R26, c[0x0][0x648] ;  /* 0x00019200ff1a7b82 */ /* 0x000e620000000800 */
[-C--:B0-----:R-:W-:Y:S02]  /*7d60*/  SHF.R.U64 R15, R13, R9.reuse, R4 ;  /* 0x000000090d0f7219 */ /* 0x081fe40000001204 */
[----:B------:R-:W-:-:S02]  /*7d70*/  SHF.L.U32 R8, R8, R9, RZ ;  /* 0x0000000908087219 */ /* 0x000fc400000006ff */
[-C--:B------:R-:W-:Y:S01]  /*7d80*/  SHF.R.U32.HI R5, RZ, R9.reuse, R4 ;  /* 0x00000009ff057219 */ /* 0x080fe20000011604 */
[----:B------:R-:W-:Y:S01]  /*7d90*/  IMAD.MOV.U32 R4, RZ, RZ, R15 ;  /* 0x000000ffff047224 */ /* 0x000fe200078e000f */
[----:B------:R-:W-:Y:S01]  /*7da0*/  SHF.L.U32 R22, R6, R9, RZ ;  /* 0x0000000906167219 */ /* 0x000fe200000006ff */
[----:B------:R-:W0:Y:S01]  /*7db0*/  LDC R27, c[0x0][0x638] ;  /* 0x00018e00ff1b7b82 */ /* 0x000e220000000800 */
[----:B------:R-:W-:-:S07]  /*7dc0*/  LOP3.LUT R28, RZ, R8, RZ, 0x33, !PT ;  /* 0x00000008ff1c7212 */ /* 0x000fce00078e33ff */
        /* <DEDUP_REMOVED lines=12> */
.L_x_192:
[----:B------:R-:W-:Y:S01]  /*7e90*/  ISETP.NE.AND P0, PT, R2, 0x1, PT ;  /* 0x000000010200780c */ /* 0x000fe20003f05270 */
[----:B--2---:R-:W-:Y:S01]  /*7ea0*/  VIADD R7, R21, 0xffffffff ;  /* 0xffffffff15077836 */ /* 0x004fe20000000000 */
[----:B-1----:R-:W-:Y:S01]  /*7eb0*/  SHF.R.U64 R5, R4, R26, R5 ;  /* 0x0000001a04057219 */ /* 0x002fe20000001205 */
[----:B------:R-:W-:Y:S01]  /*7ec0*/  IMAD.MOV R14, RZ, RZ, -R14 ;  /* 0x000000ffff0e7224 */ /* 0x000fe200078e0a0e */
[----:B------:R-:W-:Y:S01]  /*7ed0*/  LOP3.LUT R4, R13, R28, RZ, 0xc0, !PT ;  /* 0x0000001c0d047212 */ /* 0x000fe200078ec0ff */
[----:B------:R-:W-:Y:S01]  /*7ee0*/  IMAD.MOV.U32 R8, RZ, RZ, R12 ;  /* 0x000000ffff087224 */ /* 0x000fe200078e000c */
[----:B------:R-:W-:Y:S01]  /*7ef0*/  LOP3.LUT R10, R10, R7, RZ, 0xc0, !PT ;  /* 0x000000070a0a7212 */ /* 0x000fe200078ec0ff */
[----:B------:R-:W-:Y:S02]  /*7f00*/  IMAD.MOV R6, RZ, RZ, -R5 ;  /* 0x000000ffff067224 */ /* 0x000fe400078e0a05 */
[----:B------:R-:W-:-:S04]  /*7f10*/  IMAD R4, R22, R5, R4 ;  /* 0x0000000516047224 */ /* 0x000fc800078e0204 */
[----:B------:R-:W-:Y:S02]  /*7f20*/  @P0 IMAD R23, R20, R14, R3 ;  /* 0x0000000e14170224 */ /* 0x000fe400078e0203 */
[----:B0-----:R-:W-:Y:S02]  /*7f30*/  IMAD R3, R6, R27, R15 ;  /* 0x0000001b06037224 */ /* 0x001fe400078e020f */
[----:B------:R-:W-:Y:S02]  /*7f40*/  IMAD R7, R4, R29, R23 ;  /* 0x0000001d04077224 */ /* 0x000fe400078e0217 */
[----:B------:R-:W-:Y:S02]  /*7f50*/  IMAD R4, R3, R21, R10 ;  /* 0x0000001503047224 */ /* 0x000fe400078e020a */
[----:B------:R-:W-:-:S03]  /*7f60*/  IMAD.MOV.U32 R6, RZ, RZ, 0x1 ;  /* 0x00000001ff067424 */ /* 0x000fc600078e00ff */
[----:B------:R-:W-:Y:S02]  /*7f70*/  SEL R9, R4, R7, !P0 ;  /* 0x0000000704097207 */ /* 0x000fe40004000000 */
[----:B------:R-:W-:-:S07]  /*7f80*/  SEL R7, R7, R4, !P0 ;  /* 0x0000000407077207 */ /* 0x000fce0004000000 */
.L_x_190:
[----:B------:R-:W-:-:S08]  /*7f90*/  NOP ;  /* 0x0000000000007918 */ /* 0x000fd00000000000 */
[----:B------:R-:W0:-:S00]  /*7fa0*/  USETMAXREG.DEALLOC.CTAPOOL 0x28 ;  /* 0x00000028000079c8 */ /* 0x000e0000080e0500 */
[----:B0-----:R-:W-:-:S13]  /*7fb0*/  ISETP.NE.AND P0, PT, R0, RZ, PT ;  /* 0x000000ff0000720c */ /* 0x001fda0003f05270 */
[----:B------:R-:W-:Y:S05]  /*7fc0*/  @P0 EXIT ;  /* 0x000000000000094d */ /* 0x000fea0003800000 */
[----:B------:R-:W-:Y:S01]  /*7fd0*/  LOP3.LUT P0, RZ, R6, 0xff, RZ, 0xc0, !PT ;  /* 0x000000ff06ff7812 */ /* 0x000fe2000780c0ff */
[----:B------:R-:W-:Y:S02]  /*7fe0*/  IMAD.MOV.U32 R0, RZ, RZ, 0x1 ;  /* 0x00000001ff007424 */ /* 0x000fe400078e00ff */
[----:B------:R-:W-:-:S10]  /*7ff0*/  IMAD.MOV.U32 R12, RZ, RZ, RZ ;  /* 0x000000ffff0c7224 */ /* 0x000fd400078e00ff */
[----:B------:R-:W-:Y:S05]  /*8000*/  @!P0 BRA `(.L_x_193) ;  /* 0x0000000c00388947 */ /* 0x000fea0003800000 */
[----:B------:R-:W0:Y:S01]  /*8010*/  LDC R0, c[0x0][0x28c] ;  /* 0x0000a300ff007b82 */ /* 0x000e220000000800 */
[----:B------:R-:W-:Y:S01]  /*8020*/  ULDC UR5, c[0x0][0x600] ;  /* 0x0001800000057ab9 */ /* 0x000fe20000000800 */
[----:B------:R-:W-:Y:S01]  /*8030*/  ULDC UR4, c[0x0][0xc] ;  /* 0x0000030000047ab9 */ /* 0x000fe20000000800 */
[----:B------:R-:W-:Y:S01]  /*8040*/  UIADD3 UR16, UR5, -0x1, URZ ;  /* 0xffffffff05107890 */ /* 0x000fe2000fffe03f */
[C---:B------:R-:W-:Y:S01]  /*8050*/  LOP3.LUT P2, RZ, R18.reuse, 0x7f, RZ, 0xc0, !PT ;  /* 0x0000007f12ff7812 */ /* 0x040fe2000784c0ff */
[----:B------:R-:W-:Y:S01]  /*8060*/  ULDC UR6, c[0x0][0x658] ;  /* 0x0001960000067ab9 */ /* 0x000fe20000000800 */
[----:B------:R-:W-:Y:S01]  /*8070*/  ULDC UR5, c[0x0][0x10] ;  /* 0x0000040000057ab9 */ /* 0x000fe20000000800 */
[----:B------:R-:W-:Y:S01]  /*8080*/  UMOV UR7, 0xffffffff ;  /* 0xffffffff00077882 */ /* 0x000fe20000000000 */
[----:B------:R-:W-:Y:S01]  /*8090*/  UMOV UR8, 0x1 ;  /* 0x0000000100087882 */ /* 0x000fe20000000000 */
[----:B------:R-:W-:Y:S01]  /*80a0*/  UIMAD.WIDE.U32 UR4, UR4, UR5, URZ ;  /* 0x00000005040472a5 */ /* 0x000fe2000f8e003f */
[----:B------:R-:W-:Y:S01]  /*80b0*/  LOP3.LUT P0, RZ, R18, 0x1f, RZ, 0xc0, !PT ;  /* 0x0000001f12ff7812 */ /* 0x000fe2000780c0ff */
[----:B------:R-:W-:Y:S01]  /*80c0*/  USHF.L.U32 UR7, UR7, UR6, URZ ;  /* 0x0000000607077299 */ /* 0x000fe2000800063f */
[----:B------:R-:W-:Y:S01]  /*80d0*/  BSSY B0, `(.L_x_193) ;  /* 0x00000c1000007945 */ /* 0x000fe20003800000 */
[----:B------:R-:W-:Y:S01]  /*80e0*/  USHF.L.U32 UR18, UR8, UR6, URZ ;  /* 0x0000000608127299 */ /* 0x000fe2000800063f */
[----:B------:R-:W-:Y:S01]  /*80f0*/  IMAD.MOV.U32 R13, RZ, RZ, 0x1 ;  /* 0x00000001ff0d7424 */ /* 0x000fe200078e00ff */
[----:B------:R-:W-:Y:S01]  /*8100*/  LOP3.LUT R11, R19, 0x2, RZ, 0xfc, !PT ;  /* 0x00000002130b7812 */ /* 0x000fe200078efcff */
[----:B------:R-:W-:Y:S01]  /*8110*/  ULDC UR6, c[0x0][0x14] ;  /* 0x0000050000067ab9 */ /* 0x000fe20000000800 */
[----:B------:R-:W-:Y:S01]  /*8120*/  PLOP3.LUT P0, PT, P0, P2, PT, 0x8a, 0x0 ;  /* 0x000000000000781c */ /* 0x000fe20000705172 */
[----:B------:R-:W-:Y:S01]  /*8130*/  UIMAD.WIDE.U32 UR20, UR4, UR6, URZ ;  /* 0x00000006041472a5 */ /* 0x000fe2000f8e003f */
[----:B------:R-:W-:Y:S01]  /*8140*/  IMAD.MOV.U32 R12, RZ, RZ, RZ ;  /* 0x000000ffff0c7224 */ /* 0x000fe200078e00ff */
[----:B------:R-:W-:-:S02]  /*8150*/  UIMAD UR13, UR5, UR6, URZ ;  /* 0x00000006050d72a4 */ /* 0x000fc4000f8e023f */
[----:B------:R-:W-:Y:S01]  /*8160*/  ULOP3.LUT UR17, URZ, UR7, URZ, 0x33, !UPT ;  /* 0x000000073f117292 */ /* 0x000fe2000f8e333f */
[----:B0-----:R-:W-:Y:S01]  /*8170*/  VIADD R0, R0, 0xf ;  /* 0x0000000f00007836 */ /* 0x001fe20000000000 */
[----:B------:R-:W-:Y:S01]  /*8180*/  UIADD3 UR13, UR21, UR13, URZ ;  /* 0x0000000d150d7290 */ /* 0x000fe2000fffe03f */
[----:B------:R-:W-:-:S03]  /*8190*/  ULDC.64 UR22, c[0x0][0x198] ;  /* 0x0000660000167ab9 */ /* 0x000fc60000000a00 */
[----:B------:R-:W-:-:S04]  /*81a0*/  SHF.R.S32.HI R3, RZ, 0x1f, R0 ;  /* 0x0000001fff037819 */ /* 0x000fc80000011400 */
[----:B------:R-:W-:Y:S01]  /*81b0*/  LEA.HI R3, R3, R0, RZ, 0x4 ;  /* 0x0000000003037211 */ /* 0x000fe200078f20ff */
[----:B------:R-:W-:-:S03]  /*81c0*/  IMAD.MOV.U32 R0, RZ, RZ, 0x1 ;  /* 0x00000001ff007424 */ /* 0x000fc600078e00ff */
[----:B------:R-:W-:-:S05]  /*81d0*/  SHF.R.S32.HI R3, RZ, 0x4, R3 ;  /* 0x00000004ff037819 */ /* 0x000fca0000011403 */
[----:B------:R-:W-:-:S07]  /*81e0*/  VIADD R10, R3, 0x1 ;  /* 0x00000001030a7836 */ /* 0x000fce0000000000 */
.L_x_205:
[----:B------:R-:W-:-:S03]  /*81f0*/  UMOV UR4, 0xffffffff ;  /* 0xffffffff00047882 */ /* 0x000fc60000000000 */
[----:B------:R-:W-:Y:S05]  /*8200*/  BRA.DIV UR4, `(.L_x_194) ;  /* 0x0000001a04087947 */ /* 0x000fea000b800000 */
[----:B------:R-:W-:-:S13]  /*8210*/  ELECT P6, URZ, PT ;  /* 0x00000000003f782f */ /* 0x000fda00038c0000 */
.L_x_233:
[----:B------:R-:W0:Y:S01]  /*8220*/  LDC R4, c[0x0][0x28c] ;  /* 0x0000a300ff047b82 */ /* 0x000e220000000800 */
[----:B------:R-:W-:Y:S01]  /*8230*/  BSSY B1, `(.L_x_195) ;  /* 0x0000037000017945 */ /* 0x000fe20003800000 */
[----:B0-----:R-:W-:-:S13]  /*8240*/  ISETP.LT.OR P6, PT, R4, 0x1, !P6 ;  /* 0x000000010400780c */ /* 0x001fda00077c1670 */
[----:B------:R-:W-:Y:S05]  /*8250*/  @P6 BRA `(.L_x_196) ;  /* 0x0000000000d06947 */ /* 0x000fea0003800000 */
[----:B------:R-:W-:Y:S02]  /*8260*/  IMAD R15, R9, 0x50, RZ ;  /* 0x00000050090f7824 */ /* 0x000fe400078e02ff */
[----:B------:R-:W-:Y:S02]  /*8270*/  IMAD.SHL.U32 R18, R7, 0x100, RZ ;  /* 0x0000010007127824 */ /* 0x000fe400078e00ff */
[----:B------:R-:W-:Y:S02]  /*8280*/  IMAD.MOV.U32 R20, RZ, RZ, RZ ;  /* 0x000000ffff147224 */ /* 0x000fe400078e00ff */
[----:B------:R-:W-:Y:S02]  /*8290*/  IMAD.MOV.U32 R4, RZ, RZ, R10 ;  /* 0x000000ffff047224 */ /* 0x000fe400078e000a */
[----:B------:R-:W-:Y:S02]  /*82a0*/  IMAD.MOV.U32 R5, RZ, RZ, R0 ;  /* 0x000000ffff057224 */ /* 0x000fe400078e0000 */
[----:B------:R-:W-:-:S07]  /*82b0*/  IMAD.MOV.U32 R6, RZ, RZ, R12 ;  /* 0x000000ffff067224 */ /* 0x000fce00078e000c */
.L_x_200:
[----:B------:R-:W0:Y:S01]  /*82c0*/  S2R R14, SR_CgaCtaId ;  /* 0x00000000000e7919 */ /* 0x000e220000008800 */
[----:B------:R-:W-:Y:S01]  /*82d0*/  MOV R7, 0x400 ;  /* 0x0000040000077802 */ /* 0x000fe20000000f00 */
[----:B------:R-:W1:Y:S03]  /*82e0*/  @!P2 LDC R9, c[0x0][0x500] ;  /* 0x00014000ff09ab82 */ /* 0x000e660000000800 */
[----:B0-----:R-:W-:Y:S02]  /*82f0*/  LEA R21, R14, R7, 0x18 ;  /* 0x000000070e157211 */ /* 0x001fe400078ec0ff */
[----:B------:R-:W-:-:S03]  /*8300*/  SHF.L.U32 R7, R5, 0x1f, RZ ;  /* 0x0000001f05077819 */ /* 0x000fc600000006ff */
[----:B------:R-:W-:-:S04]  /*8310*/  IMAD R14, R6, 0x8, R21 ;  /* 0x00000008060e7824 */ /* 0x000fc800078e0215 */
[----:B------:R-:W0:Y:S02]  /*8320*/  SYNCS.PHASECHK.TRANS64.TRYWAIT P1, [R14+URZ+0xa8], R7 ;  /* 0x0000a8070e0075a7 */ /* 0x000e24000802017f */
[----:B01----:R-:W-:Y:S05]  /*8330*/  @!P1 BRA `(.L_x_197) ;  /* 0x0000001400dc9947 */ /* 0x003fea0003800000 */
.L_x_234:
[----:B0-----:R-:W-:Y:S01]  /*8340*/  PRMT R7, R11, 0x9910, RZ ;  /* 0x000099100b077816 */ /* 0x001fe200000000ff */
[----:B------:R0:W-:Y:S03]  /*8350*/  @!P2 SYNCS.ARRIVE.TRANS64 RZ, [R14+URZ], R9 ;  /* 0x000000090effa9a7 */ /* 0x0001e6000800003f */
[----:B------:R-:W-:-:S13]  /*8360*/  ISETP.NE.AND P1, PT, R7, 0x2, PT ;  /* 0x000000020700780c */ /* 0x000fda0003f25270 */
[----:B0-----:R-:W-:Y:S05]  /*8370*/  @P1 BRA `(.L_x_198) ;  /* 0x0000000000041947 */ /* 0x001fea0003800000 */
[----:B------:R-:W-:Y:S01]  /*8380*/  BPT.TRAP 0x1 ;  /* 0x000000040000795c */ /* 0x000fe20000300000 */
.L_x_198:
[----:B------:R-:W-:Y:S05]  /*8390*/  @P0 BRA `(.L_x_199) ;  /* 0x0000000000040947 */ /* 0x000fea0003800000 */
[----:B------:R-:W-:Y:S01]  /*83a0*/  BPT.TRAP 0x1 ;  /* 0x000000040000795c */ /* 0x000fe20000300000 */
.L_x_199:
[--C-:B------:R-:W-:Y:S01]  /*83b0*/  IMAD R7, R6, 0x2000, R21.reuse ;  /* 0x0000200006077824 */ /* 0x100fe200078e0215 */
[----:B------:R-:W-:Y:S01]  /*83c0*/  R2UR UR9, R14 ;  /* 0x000000000e0972ca */ /* 0x000fe200000e0000 */
[----:B------:R-:W-:Y:S01]  /*83d0*/  IMAD R21, R6, 0xa00, R21 ;  /* 0x00000a0006157824 */ /* 0x000fe200078e0215 */
[----:B------:R-:W-:Y:S01]  /*83e0*/  UIADD3 UR4, UP0, UR22, 0xf0, URZ ;  /* 0x000000f016047890 */ /* 0x000fe2000ff1e03f */
[----:B------:R-:W-:Y:S01]  /*83f0*/  VIADD R4, R4, 0xffffffff ;  /* 0xffffffff04047836 */ /* 0x000fe20000000000 */
[----:B------:R-:W-:Y:S01]  /*8400*/  R2UR UR5, R7 ;  /* 0x00000000070572ca */ /* 0x000fe200000e0000 */
[----:B------:R-:W-:Y:S01]  /*8410*/  UIADD3 UR24, UP1, UR22, 0x1f0, URZ ;  /* 0x000001f016187890 */ /* 0x000fe2000ff3e03f */
[----:B------:R-:W-:Y:S01]  /*8420*/  R2UR UR8, R21 ;  /* 0x00000000150872ca */ /* 0x000fe200000e0000 */
[----:B------:R-:W-:Y:S01]  /*8430*/  VIADD R6, R6, 0x1 ;  /* 0x0000000106067836 */ /* 0x000fe20000000000 */
[----:B------:R-:W-:Y:S01]  /*8440*/  R2UR UR11, R18 ;  /* 0x00000000120b72ca */ /* 0x000fe200000e0000 */
[----:B------:R-:W-:Y:S01]  /*8450*/  UIADD3.X UR25, URZ, UR23, URZ, UP1, !UPT ;  /* 0x000000173f197290 */ /* 0x000fe20008ffe43f */
[----:B------:R-:W-:Y:S01]  /*8460*/  R2UR UR10, R20 ;  /* 0x00000000140a72ca */ /* 0x000fe200000e0000 */
[----:B------:R-:W-:Y:S01]  /*8470*/  UMOV UR6, 0x0 ;  /* 0x0000000000067882 */ /* 0x000fe20000000000 */
[----:B------:R-:W-:Y:S01]  /*8480*/  R2UR UR12, R8 ;  /* 0x00000000080c72ca */ /* 0x000fe200000e0000 */
[----:B------:R-:W-:Y:S01]  /*8490*/  UMOV UR7, 0x10000000 ;  /* 0x1000000000077882 */ /* 0x000fe20000000000 */
[----:B------:R-:W-:Y:S01]  /*84a0*/  R2UR UR19, R15 ;  /* 0x000000000f1372ca */ /* 0x000fe200000e0000 */
[----:B------:R-:W-:Y:S01]  /*84b0*/  VIADD R20, R20, 0x10 ;  /* 0x0000001014147836 */ /* 0x000fe20000000000 */
[----:B------:R-:W-:Y:S01]  /*84c0*/  ISETP.GT.AND P3, PT, R4, 0x1, PT ;  /* 0x000000010400780c */ /* 0x000fe20003f64270 */
[----:B------:R-:W-:Y:S01]  /*84d0*/  UIADD3 UR14, UR5, 0x200, URZ ;  /* 0x00000200050e7890 */ /* 0x000fe2000fffe03f */
[----:B------:R-:W-:Y:S01]  /*84e0*/  ISETP.NE.AND P1, PT, R6, 0x15, PT ;  /* 0x000000150600780c */ /* 0x000fe20003f25270 */
[----:B------:R-:W-:-:S02]  /*84f0*/  UIADD3.X UR5, URZ, UR23, URZ, UP0, !UPT ;  /* 0x000000173f057290 */ /* 0x000fc400087fe43f */
[----:B------:R-:W-:Y:S01]  /*8500*/  UIADD3 UR15, UR8, 0x2a200, URZ ;  /* 0x0002a200080f7890 */ /* 0x000fe2000fffe03f */
[----:B------:R-:W-:Y:S02]  /*8510*/  SEL R14, RZ, 0x1, P1 ;  /* 0x00000001ff0e7807 */ /* 0x000fe40000800000 */
[----:B------:R-:W-:Y:S01]  /*8520*/  UMOV UR8, UR14 ;  /* 0x0000000e00087c82 */ /* 0x000fe20008000000 */
[----:B------:R-:W-:Y:S02]  /*8530*/  SEL R6, R6, RZ, P1 ;  /* 0x000000ff06067207 */ /* 0x000fe40000800000 */
[----:B------:R-:W-:Y:S01]  /*8540*/  LOP3.LUT R5, R5, R14, RZ, 0x3c, !PT ;  /* 0x0000000e05057212 */ /* 0x000fe200078e3cff */
[----:B------:R0:W-:Y:S02]  /*8550*/  UTMALDG.3D [UR8], [UR4], desc[UR6] ;  /* 0x00000608040075b4 */ /* 0x0001e40008011000 */
[----:B0-----:R-:W-:Y:S01]  /*8560*/  UMOV UR8, UR15 ;  /* 0x0000000f00087c82 */ /* 0x001fe20008000000 */
[----:B------:R-:W-:-:S02]  /*8570*/  UMOV UR11, UR19 ;  /* 0x00000013000b7c82 */ /* 0x000fc40008000000 */
[----:B------:R0:W-:Y:S02]  /*8580*/  UTMALDG.3D [UR8], [UR24], desc[UR6] ;  /* 0x00000608180075b4 */ /* 0x0001e40008011000 */
[----:B0-----:R-:W-:Y:S05]  /*8590*/  @P3 BRA `(.L_x_200) ;  /* 0xfffffffc00483947 */ /* 0x001fea000383ffff */
.L_x_196:
[----:B------:R-:W-:Y:S05]  /*85a0*/  BSYNC B1 ;  /* 0x0000000000017941 */ /* 0x000fea0003800000 */
.L_x_195:
[----:B------:R-:W-:Y:S01]  /*85b0*/  LOP3.LUT P4, RZ, R13, 0xff, RZ, 0xc0, !PT ;  /* 0x000000ff0dff7812 */ /* 0x000fe2000788c0ff */
[C---:B------:R-:W-:Y:S01]  /*85c0*/  IMAD.IADD R12, R3.reuse, 0x1, R12 ;  /* 0x00000001030c7824 */ /* 0x040fe200078e020c */
[----:B------:R-:W-:Y:S01]  /*85d0*/  ULDC.64 UR4, c[0x0][0x650] ;  /* 0x0001940000047ab9 */ /* 0x000fe20000000a00 */
[C---:B------:R-:W-:Y:S01]  /*85e0*/  ISETP.GE.U32.AND P3, PT, R3.reuse, 0x15, PT ;  /* 0x000000150300780c */ /* 0x040fe20003f66070 */
[----:B------:R-:W-:Y:S01]  /*85f0*/  BSSY B1, `(.L_x_201) ;  /* 0x000006c000017945 */ /* 0x000fe20003800000 */
[C---:B------:R-:W-:Y:S01]  /*8600*/  IMAD.WIDE.U32 R4, R12.reuse, -0x79e79e79, RZ ;  /* 0x861861870c047825 */ /* 0x040fe200078e00ff */
[C---:B------:R-:W-:Y:S02]  /*8610*/  ISETP.GT.U32.AND P1, PT, R12.reuse, 0x14, PT ;  /* 0x000000140c00780c */ /* 0x040fe40003f24070 */
[----:B------:R-:W-:Y:S01]  /*8620*/  PRMT R13, RZ, 0x7610, R13 ;  /* 0x00007610ff0d7816 */ /* 0x000fe2000000000d */
[----:B------:R-:W-:Y:S01]  /*8630*/  IMAD.IADD R4, R12, 0x1, -R5 ;  /* 0x000000010c047824 */ /* 0x000fe200078e0a05 */
[----:B------:R-:W-:Y:S01]  /*8640*/  ISETP.LT.U32.AND P1, PT, R3, 0x15, P1 ;  /* 0x000000150300780c */ /* 0x000fe20000f21070 */
[----:B------:R-:W-:-:S02]  /*8650*/  IMAD.MOV.U32 R9, RZ, RZ, -0x1 ;  /* 0xffffffffff097424 */ /* 0x000fc400078e00ff */
[----:B------:R-:W0:Y:S01]  /*8660*/  @P4 S2R R7, SR_CgaCtaId ;  /* 0x0000000000074919 */ /* 0x000e220000008800 */
[----:B------:R-:W-:Y:S01]  /*8670*/  @P4 MOV R6, 0x400 ;  /* 0x0000040000064802 */ /* 0x000fe20000000f00 */
[----:B------:R-:W-:Y:S01]  /*8680*/  IMAD.MOV.U32 R8, RZ, RZ, -0x1 ;  /* 0xffffffffff087424 */ /* 0x000fe200078e00ff */
[----:B------:R-:W-:-:S04]  /*8690*/  LEA.HI R4, R4, R5, RZ, 0x1f ;  /* 0x0000000504047211 */ /* 0x000fc800078ff8ff */
[--C-:B------:R-:W-:Y:S02]  /*86a0*/  SHF.R.U32.HI R5, RZ, 0x4, R4.reuse ;  /* 0x00000004ff057819 */ /* 0x100fe40000011604 */
[----:B------:R-:W-:-:S03]  /*86b0*/  PRMT R4, RZ, 0x7610, R4 ;  /* 0x00007610ff047816 */ /* 0x000fc60000000004 */
[----:B------:R-:W-:Y:S01]  /*86c0*/  IMAD R12, R5, -0x15, R12 ;  /* 0xffffffeb050c7824 */ /* 0x000fe200078e020c */
[----:B0-----:R-:W-:Y:S02]  /*86d0*/  @P4 LEA R6, R7, R6, 0x18 ;  /* 0x0000000607064211 */ /* 0x001fe400078ec0ff */
[----:B------:R-:W-:Y:S02]  /*86e0*/  SEL R7, RZ, 0x1, !P1 ;  /* 0x00000001ff077807 */ /* 0x000fe40004800000 */
[----:B------:R-:W-:Y:S01]  /*86f0*/  IADD3 R16, P1, R16, UR20, RZ ;  /* 0x0000001410107c10 */ /* 0x000fe2000ff3e0ff */
[----:B------:R0:W-:Y:S01]  /*8700*/  @P4 SYNCS.ARRIVE.TRANS64.A1T0 RZ, [R6+URZ+0x168], RZ ;  /* 0x000168ff06ff49a7 */ /* 0x0001e2000810003f */
[----:B------:R-:W-:Y:S01]  /*8710*/  LOP3.LUT R0, R0, R7, RZ, 0x3c, !PT ;  /* 0x0000000700007212 */ /* 0x000fe200078e3cff */
[----:B------:R-:W-:Y:S01]  /*8720*/  IMAD.MOV.U32 R7, RZ, RZ, -0x1 ;  /* 0xffffffffff077424 */ /* 0x000fe200078e00ff */
[----:B------:R-:W-:Y:S02]  /*8730*/  IADD3.X R17, R17, UR13, RZ, P1, !PT ;  /* 0x0000000d11117c10 */ /* 0x000fe40008ffe4ff */
[----:B------:R-:W-:-:S02]  /*8740*/  ISETP.GE.U32.AND P1, PT, R16, UR4, PT ;  /* 0x0000000410007c0c */ /* 0x000fc4000bf26070 */
[----:B------:R-:W-:Y:S02]  /*8750*/  @P3 LOP3.LUT R0, R0, 0x1, R5, 0x78, !PT ;  /* 0x0000000100003812 */ /* 0x000fe400078e7805 */
[----:B------:R-:W-:-:S13]  /*8760*/  ISETP.GE.U32.AND.EX P1, PT, R17, UR5, PT, P1 ;  /* 0x0000000511007c0c */ /* 0x000fda000bf26110 */
[----:B0-----:R-:W-:Y:S05]  /*8770*/  @P1 BRA `(.L_x_202) ;  /* 0x00000004004c1947 */ /* 0x001fea0003800000 */
[----:B------:R-:W-:Y:S01]  /*8780*/  ULDC.64 UR4, c[0x0][0x628] ;  /* 0x00018a0000047ab9 */ /* 0x000fe20000000a00 */
[----:B------:R-:W0:Y:S01]  /*8790*/  S2R R15, SR_CTAID.X ;  /* 0x00000000000f7919 */ /* 0x000e220000002500 */
[----:B------:R-:W-:Y:S01]  /*87a0*/  ISETP.NE.U32.AND P1, PT, RZ, UR4, PT ;  /* 0x00000004ff007c0c */ /* 0x000fe2000bf25070 */
[----:B------:R-:W-:Y:S01]  /*87b0*/  ULDC UR7, c[0x0][0x630] ;  /* 0x00018c0000077ab9 */ /* 0x000fe20000000800 */
[----:B------:R-:W-:Y:S01]  /*87c0*/  IMAD.MOV.U32 R4, RZ, RZ, R16 ;  /* 0x000000ffff047224 */ /* 0x000fe200078e0010 */
[----:B------:R-:W1:Y:S01]  /*87d0*/  S2R R14, SR_CTAID.Y ;  /* 0x00000000000e7919 */ /* 0x000e620000002600 */
[----:B------:R-:W-:Y:S01]  /*87e0*/  ISETP.NE.AND.EX P1, PT, RZ, UR5, PT, P1 ;  /* 0x00000005ff007c0c */ /* 0x000fe2000bf25310 */
[----:B------:R-:W-:-:S12]  /*87f0*/  IMAD.MOV.U32 R5, RZ, RZ, R17 ;  /* 0x000000ffff057224 */ /* 0x000fd800078e0011 */
[----:B------:R-:W-:Y:S05]  /*8800*/  @!P1 BRA `(.L_x_203) ;  /* 0x0000000000289947 */ /* 0x000fea0003800000 */
[----:B------:R-:W-:Y:S02]  /*8810*/  ULDC UR6, c[0x0][0x634] ;  /* 0x00018d0000067ab9 */ /* 0x000fe40000000800 */
[----:B------:R-:W-:-:S05]  /*8820*/  IADD3 R9, P1, R16, UR6, RZ ;  /* 0x0000000610097c10 */ /* 0x000fca000ff3e0ff */
[----:B------:R-:W-:-:S04]  /*8830*/  IMAD.X R21, RZ, RZ, R17, P1 ;  /* 0x000000ffff157224 */ /* 0x000fc800008e0611 */
[----:B------:R-:W-:-:S04]  /*8840*/  IMAD.WIDE.U32 R6, R21, UR4, RZ ;  /* 0x0000000415067c25 */ /* 0x000fc8000f8e00ff */
[----:B------:R-:W-:-:S04]  /*8850*/  IMAD.WIDE.U32 R6, P1, R9, UR5, R6 ;  /* 0x0000000509067c25 */ /* 0x000fc8000f820006 */
[----:B------:R-:W-:-:S04]  /*8860*/  IMAD.WIDE.U32 R8, R9, UR4, RZ ;  /* 0x0000000409087c25 */ /* 0x000fc8000f8e00ff */
[----:B------:R-:W-:Y:S01]  /*8870*/  IMAD.X R5, RZ, RZ, RZ, P1 ;  /* 0x000000ffff057224 */ /* 0x000fe200008e06ff */
[----:B------:R-:W-:Y:S01]  /*8880*/  IADD3 RZ, P1, R9, R6, RZ ;  /* 0x0000000609ff7210 */ /* 0x000fe20007f3e0ff */
[----:B------:R-:W-:-:S04]  /*8890*/  IMAD.MOV.U32 R4, RZ, RZ, R7 ;  /* 0x000000ffff047224 */ /* 0x000fc800078e0007 */
[----:B------:R-:W-:-:S08]  /*88a0*/  IMAD.WIDE.U32.X R4, R21, UR5, R4, P1 ;  /* 0x0000000515047c25 */ /* 0x000fd000088e0404 */
.L_x_203:
[--C-:B------:R-:W-:Y:S01]  /*88b0*/  SHF.R.U64 R8, R4, UR7, R5.reuse ;  /* 0x0000000704087c19 */ /* 0x100fe20008001205 */
[----:B------:R-:W-:Y:S01]  /*88c0*/  ULDC.64 UR4, c[0x0][0x620] ;  /* 0x0001880000047ab9 */ /* 0x000fe20000000a00 */
[----:B------:R-:W-:Y:S01]  /*88d0*/  SHF.R.U32.HI R4, RZ, UR7, R5 ;  /* 0x00000007ff047c19 */ /* 0x000fe20008011605 */
[----:B------:R-:W2:Y:S01]  /*88e0*/  LDC R24, c[0x0][0x144] ;  /* 0x00005100ff187b82 */ /* 0x000ea20000000800 */
[----:B------:R-:W-:Y:S01]  /*88f0*/  IADD3 R7, P1, RZ, -R8, RZ ;  /* 0x80000008ff077210 */ /* 0x000fe20007f3e0ff */
[----:B------:R-:W-:Y:S01]  /*8900*/  ULDC.64 UR8, c[0x0][0x640] ;  /* 0x0001900000087ab9 */ /* 0x000fe20000000a00 */
[----:B0-----:R-:W-:Y:S01]  /*8910*/  I2FP.F32.U32 R9, R15 ;  /* 0x0000000f00097245 */ /* 0x001fe20000201000 */
[----:B------:R-:W-:Y:S02]  /*8920*/  ULDC UR6, c[0x0][0x608] ;  /* 0x0001820000067ab9 */ /* 0x000fe40000000800 */
[----:B------:R-:W-:Y:S01]  /*8930*/  IMAD.X R4, RZ, RZ, ~R4, P1 ;  /* 0x000000ffff047224 */ /* 0x000fe200008e0e04 */
[----:B------:R-:W-:Y:S01]  /*8940*/  ISETP.NE.U32.AND P1, PT, RZ, UR8, PT ;  /* 0x00000008ff007c0c */ /* 0x000fe2000bf25070 */
[----:B------:R-:W0:Y:S02]  /*8950*/  LDC R21, c[0x0][0x148] ;  /* 0x00005200ff157b82 */ /* 0x000e240000000800 */
[----:B------:R-:W-:Y:S01]  /*8960*/  IMAD R6, R4, UR4, RZ ;  /* 0x0000000404067c24 */ /* 0x000fe2000f8e02ff */
[----:B------:R-:W-:Y:S01]  /*8970*/  ISETP.NE.AND.EX P1, PT, RZ, UR9, PT, P1 ;  /* 0x00000009ff007c0c */ /* 0x000fe2000bf25310 */
[----:B------:R-:W-:Y:S01]  /*8980*/  IMAD.WIDE.U32 R4, R7, UR4, R16 ;  /* 0x0000000407047c25 */ /* 0x000fe2000f8e0010 */
[----:B------:R-:W-:-:S03]  /*8990*/  ULDC UR4, c[0x0][0x150] ;  /* 0x0000540000047ab9 */ /* 0x000fc60000000800 */
[----:B------:R-:W-:Y:S02]  /*89a0*/  IMAD R7, R7, UR5, R6 ;  /* 0x0000000507077c24 */ /* 0x000fe4000f8e0206 */
[----:B------:R-:W-:Y:S01]  /*89b0*/  FMUL R6, R9, UR4 ;  /* 0x0000000409067c20 */ /* 0x000fe20008400000 */
[----:B------:R-:W-:Y:S01]  /*89c0*/  ULDC UR4, c[0x0][0x618] ;  /* 0x0001860000047ab9 */ /* 0x000fe20000000800 */
[----:B------:R-:W-:Y:S01]  /*89d0*/  ULDC UR5, c[0x0][0x154] ;  /* 0x0000550000057ab9 */ /* 0x000fe20000000800 */
[----:B------:R-:W-:-:S03]  /*89e0*/  IMAD.IADD R5, R5, 0x1, R7 ;  /* 0x0000000105057824 */ /* 0x000fc600078e0207 */
[----:B------:R-:W3:Y:S02]  /*89f0*/  F2I.U32.TRUNC.NTZ R6, R6 ;  /* 0x0000000600067305 */ /* 0x000ee4000020f000 */
[----:B------:R-:W-:Y:S02]  /*8a00*/  SHF.R.U64 R9, R4, UR4, R5 ;  /* 0x0000000404097c19 */ /* 0x000fe40008001205 */
[----:B-1----:R-:W-:-:S05]  /*8a10*/  I2FP.F32.U32 R4, R14 ;  /* 0x0000000e00047245 */ /* 0x002fca0000201000 */
[----:B------:R-:W-:Y:S01]  /*8a20*/  FMUL R22, R4, UR5 ;  /* 0x0000000504167c20 */ /* 0x000fe20008400000 */
[----:B------:R-:W-:Y:S01]  /*8a30*/  SHF.R.U32.HI R4, RZ, UR4, R5 ;  /* 0x00000004ff047c19 */ /* 0x000fe20008011605 */
[----:B------:R-:W-:-:S03]  /*8a40*/  ULDC UR4, c[0x0][0x658] ;  /* 0x0001960000047ab9 */ /* 0x000fc60000000800 */
[--C-:B------:R-:W-:Y:S01]  /*8a50*/  SHF.R.U64 R20, R9, UR6, R4.reuse ;  /* 0x0000000609147c19 */ /* 0x100fe20008001204 */
[----:B------:R-:W1:Y:S01]  /*8a60*/  F2I.U32.TRUNC.NTZ R22, R22 ;  /* 0x0000001600167305 */ /* 0x000e62000020f000 */
[----:B------:R-:W-:Y:S01]  /*8a70*/  SHF.R.U32.HI R5, RZ, UR6, R4 ;  /* 0x00000006ff057c19 */ /* 0x000fe20008011604 */
[----:B---3--:R-:W-:-:S03]  /*8a80*/  IMAD.MOV R6, RZ, RZ, -R6 ;  /* 0x000000ffff067224 */ /* 0x008fc600078e0a06 */
[----:B------:R-:W-:Y:S01]  /*8a90*/  SHF.R.U64 R18, R20, UR4, R5 ;  /* 0x0000000414127c19 */ /* 0x000fe20008001205 */
[----:B--2---:R-:W-:Y:S01]  /*8aa0*/  IMAD R15, R24, R6, R15 ;  /* 0x00000006180f7224 */ /* 0x004fe200078e020f */
[----:B------:R-:W-:-:S03]  /*8ab0*/  SHF.R.U32.HI R23, RZ, UR4, R5 ;  /* 0x00000004ff177c19 */ /* 0x000fc60008011605 */
[----:B------:R-:W-:Y:S02]  /*8ac0*/  IMAD.MOV.U32 R4, RZ, RZ, R18 ;  /* 0x000000ffff047224 */ /* 0x000fe400078e0012 */
[----:B------:R-:W-:Y:S01]  /*8ad0*/  IMAD.MOV.U32 R5, RZ, RZ, R23 ;  /* 0x000000ffff057224 */ /* 0x000fe200078e0017 */
[----:B-1----:R-:W-:Y:S06]  /*8ae0*/  @!P1 BRA `(.L_x_204) ;  /* 0x0000000000289947 */ /* 0x002fec0003800000 */
[----:B------:R-:W-:Y:S02]  /*8af0*/  ULDC UR4, c[0x0][0x64c] ;  /* 0x0001930000047ab9 */ /* 0x000fe40000000800 */
[----:B------:R-:W-:-:S05]  /*8b00*/  IADD3 R5, P1, R18, UR4, RZ ;  /* 0x0000000412057c10 */ /* 0x000fca000ff3e0ff */
[----:B------:R-:W-:-:S04]  /*8b10*/  IMAD.X R23, RZ, RZ, R23, P1 ;  /* 0x000000ffff177224 */ /* 0x000fc800008e0617 */
[----:B------:R-:W-:-:S04]  /*8b20*/  IMAD.WIDE.U32 R6, R23, UR8, RZ ;  /* 0x0000000817067c25 */ /* 0x000fc8000f8e00ff */
[----:B------:R-:W-:-:S04]  /*8b30*/  IMAD.WIDE.U32 R6, P1, R5, UR9, R6 ;  /* 0x0000000905067c25 */ /* 0x000fc8000f820006 */
[----:B------:R-:W-:-:S04]  /*8b40*/  IMAD.WIDE.U32 R4, R5, UR8, RZ ;  /* 0x0000000805047c25 */ /* 0x000fc8000f8e00ff */
[----:B------:R-:W-:Y:S01]  /*8b50*/  IMAD.MOV.U32 R4, RZ, RZ, R7 ;  /* 0x000000ffff047224 */ /* 0x000fe200078e0007 */
[----:B------:R-:W-:Y:S01]  /*8b60*/  IADD3 RZ, P3, R5, R6, RZ ;  /* 0x0000000605ff7210 */ /* 0x000fe20007f7e0ff */
[----:B------:R-:W-:-:S04]  /*8b70*/  IMAD.X R5, RZ, RZ, RZ, P1 ;  /* 0x000000ffff057224 */ /* 0x000fc800008e06ff */
[----:B------:R-:W-:-:S08]  /*8b80*/  IMAD.WIDE.U32.X R4, R23, UR9, R4, P3 ;  /* 0x0000000917047c25 */ /* 0x000fd000098e0404 */
.L_x_204:
[----:B------:R-:W-:Y:S01]  /*8b90*/  ISETP.NE.AND P1, PT, R2, 0x1, PT ;  /* 0x000000010200780c */ /* 0x000fe20003f25270 */
[----:B------:R-:W-:Y:S01]  /*8ba0*/  ULDC UR4, c[0x0][0x648] ;  /* 0x0001920000047ab9 */ /* 0x000fe20000000800 */
[----:B------:R-:W-:Y:S01]  /*8bb0*/  LOP3.LUT R20, R20, UR17, RZ, 0xc0, !PT ;  /* 0x0000001114147c12 */ /* 0x000fe2000f8ec0ff */
[----:B------:R-:W-:Y:S01]  /*8bc0*/  IMAD.MOV R22, RZ, RZ, -R22 ;  /* 0x000000ffff167224 */ /* 0x000fe200078e0a16 */
[----:B------:R-:W-:Y:S01]  /*8bd0*/  SHF.R.U64 R5, R4, UR4, R5 ;  /* 0x0000000404057c19 */ /* 0x000fe20008001205 */
[----:B------:R-:W-:Y:S01]  /*8be0*/  ULDC UR4, c[0x0][0x638] ;  /* 0x00018e0000047ab9 */ /* 0x000fe20000000800 */
[----:B------:R-:W-:Y:S01]  /*8bf0*/  LOP3.LUT R9, R9, UR16, RZ, 0xc0, !PT ;  /* 0x0000001009097c12 */ /* 0x000fe2000f8ec0ff */
[----:B------:R-:W-:Y:S01]  /*8c00*/  ULDC UR5, c[0x0][0x610] ;  /* 0x0001840000057ab9 */ /* 0x000fe20000000800 */
[----:B------:R-:W-:Y:S02]  /*8c10*/  IMAD.MOV.U32 R4, RZ, RZ, 0x1 ;  /* 0x00000001ff047424 */ /* 0x000fe400078e00ff */
[----:B------:R-:W-:-:S02]  /*8c20*/  IMAD.MOV R7, RZ, RZ, -R5 ;  /* 0x000000ffff077224 */ /* 0x000fc400078e0a05 */
[----:B------:R-:W-:Y:S02]  /*8c30*/  IMAD R20, R5, UR18, R20 ;  /* 0x0000001205147c24 */ /* 0x000fe4000f8e0214 */
[----:B0-----:R-:W-:Y:S02]  /*8c40*/  @P1 IMAD R15, R21, R22, R14 ;  /* 0x00000016150f1224 */ /* 0x001fe400078e020e */
[----:B------:R-:W-:Y:S01]  /*8c50*/  IMAD R18, R7, UR4, R18 ;  /* 0x0000000407127c24 */ /* 0x000fe2000f8e0212 */
[----:B------:R-:W-:Y:S01]  /*8c60*/  ULDC UR4, c[0x0][0x600] ;  /* 0x0001800000047ab9 */ /* 0x000fe20000000800 */
[----:B------:R-:W-:Y:S02]  /*8c70*/  IMAD R15, R20, UR5, R15 ;  /* 0x00000005140f7c24 */ /* 0x000fe4000f8e020f */
[----:B------:R-:W-:-:S05]  /*8c80*/  IMAD R18, R18, UR4, R9 ;  /* 0x0000000412127c24 */ /* 0x000fca000f8e0209 */
[----:B------:R-:W-:Y:S02]  /*8c90*/  SEL R9, R18, R15, !P1 ;  /* 0x0000000f12097207 */ /* 0x000fe40004800000 */
[----:B------:R-:W-:-:S07]  /*8ca0*/  SEL R7, R15, R18, !P1 ;  /* 0x000000120f077207 */ /* 0x000fce0004800000 */
.L_x_202:
[----:B------:R-:W-:Y:S05]  /*8cb0*/  BSYNC B1 ;  /* 0x0000000000017941 */ /* 0x000fea0003800000 */
.L_x_201:
[----:B------:R-:W-:-:S13]  /*8cc0*/  LOP3.LUT P1, RZ, R4, 0xff, RZ, 0xc0, !PT ;  /* 0x000000ff04ff7812 */ /* 0x000fda000782c0ff */
[----:B------:R-:W-:Y:S05]  /*8cd0*/  @P1 BRA `(.L_x_205) ;  /* 0xfffffff400441947 */ /* 0x000fea000383ffff */
[----:B------:R-:W-:Y:S05]  /*8ce0*/  BSYNC B0 ;  /* 0x0000000000007941 */ /* 0x000fea0003800000 */
.L_x_193:
[----:B------:R-:W-:-:S03]  /*8cf0*/  UMOV UR4, 0xffffffff ;  /* 0xffffffff00047882 */ /* 0x000fc60000000000 */
[----:B------:R-:W-:Y:S05]  /*8d00*/  BRA.DIV UR4, `(.L_x_206) ;  /* 0x0000000e047c7947 */ /* 0x000fea000b800000 */
[----:B------:R-:W-:-:S13]  /*8d10*/  ELECT P6, URZ, PT ;  /* 0x00000000003f782f */ /* 0x000fda00038c0000 */
.L_x_237:
[----:B------:R-:W-:Y:S04]  /*8d20*/  BSSY B0, `(.L_x_207) ;  /* 0x00000c4000007945 */ /* 0x000fe80003800000 */
[----:B------:R-:W-:Y:S05]  /*8d30*/  @!P6 BRA `(.L_x_208) ;  /* 0x0000000c0008e947 */ /* 0x000fea0003800000 */
[----:B------:R-:W-:-:S04]  /*8d40*/  LOP3.LUT R19, R19, 0x2, RZ, 0xfc, !PT ;  /* 0x0000000213137812 */ /* 0x000fc800078efcff */
[----:B------:R-:W-:-:S13]  /*8d50*/  ISETP.NE.AND P0, PT, R19, 0x3, PT ;  /* 0x000000031300780c */ /* 0x000fda0003f05270 */
[----:B------:R-:W-:Y:S05]  /*8d60*/  @!P0 BRA `(.L_x_209) ;  /* 0x0000000000048947 */ /* 0x000fea0003800000 */
[----:B------:R-:W-:Y:S01]  /*8d70*/  BPT.TRAP 0x1 ;  /* 0x000000040000795c */ /* 0x000fe20000300000 */
.L_x_209:
[----:B------:R-:W0:Y:S01]  /*8d80*/  S2R R3, SR_CgaCtaId ;  /* 0x0000000000037919 */ /* 0x000e220000008800 */
[----:B------:R-:W-:-:S04]  /*8d90*/  MOV R2, 0x400 ;  /* 0x0000040000027802 */ /* 0x000fc80000000f00 */
[----:B0-----:R-:W-:Y:S02]  /*8da0*/  LEA R3, R3, R2, 0x18 ;  /* 0x0000000203037211 */ /* 0x001fe400078ec0ff */
[----:B------:R-:W-:-:S03]  /*8db0*/  SHF.L.U32 R2, R0, 0x1f, RZ ;  /* 0x0000001f00027819 */ /* 0x000fc600000006ff */
[----:B------:R-:W-:-:S04]  /*8dc0*/  VIADD R3, R3, 0xa8 ;  /* 0x000000a803037836 */ /* 0x000fc80000000000 */
[C---:B------:R-:W-:Y:S02]  /*8dd0*/  IMAD R7, R12.reuse, 0x8, R3 ;  /* 0x000000080c077824 */ /* 0x040fe400078e0203 */
[----:B------:R-:W-:Y:S02]  /*8de0*/  VIADD R12, R12, 0x1 ;  /* 0x000000010c0c7836 */ /* 0x000fe40000000000 */
[----:B------:R-:W0:Y:S03]  /*8df0*/  SYNCS.PHASECHK.TRANS64.TRYWAIT P0, [R7+URZ], R2 ;  /* 0x00000002070075a7 */ /* 0x000e26000800017f */
[----:B------:R-:W-:-:S04]  /*8e00*/  ISETP.NE.AND P1, PT, R12, 0x15, PT ;  /* 0x000000150c00780c */ /* 0x000fc80003f25270 */
[----:B------:R-:W-:Y:S02]  /*8e10*/  SEL R5, RZ, 0x1, P1 ;  /* 0x00000001ff057807 */ /* 0x000fe40000800000 */
[----:B------:R-:W-:Y:S02]  /*8e20*/  SEL R12, R12, RZ, P1 ;  /* 0x000000ff0c0c7207 */ /* 0x000fe40000800000 */
[----:B------:R-:W-:-:S03]  /*8e30*/  LOP3.LUT R5, R0, R5, RZ, 0x3c, !PT ;  /* 0x0000000500057212 */ /* 0x000fc600078e3cff */
[----:B------:R-:W-:Y:S01]  /*8e40*/  IMAD R9, R12, 0x8, R3 ;  /* 0x000000080c097824 */ /* 0x000fe200078e0203 */
[----:B------:R-:W-:Y:S01]  /*8e50*/  SHF.L.U32 R4, R5, 0x1f, RZ ;  /* 0x0000001f05047819 */ /* 0x000fe200000006ff */
[----:B0-----:R-:W-:Y:S06]  /*8e60*/  @!P0 BRA `(.L_x_210) ;  /* 0x0000000c00448947 */ /* 0x001fec0003800000 */
.L_x_238:
[----:B------:R-:W1:Y:S01]  /*8e70*/  SYNCS.PHASECHK.TRANS64.TRYWAIT P0, [R9+URZ], R4 ;  /* 0x00000004090075a7 */ /* 0x000e62000800017f */
[----:B------:R-:W-:-:S05]  /*8e80*/  VIADD R0, R12, 0x1 ;  /* 0x000000010c007836 */ /* 0x000fca0000000000 */
[----:B------:R-:W-:-:S04]  /*8e90*/  ISETP.NE.AND P1, PT, R0, 0x15, PT ;  /* 0x000000150000780c */ /* 0x000fc80003f25270 */
[----:B0-----:R-:W-:Y:S02]  /*8ea0*/  SEL R2, RZ, 0x1, P1 ;  /* 0x00000001ff027807 */ /* 0x001fe40000800000 */
[----:B------:R-:W-:Y:S02]  /*8eb0*/  SEL R0, R0, RZ, P1 ;  /* 0x000000ff00007207 */ /* 0x000fe40000800000 */
[----:B------:R-:W-:-:S03]  /*8ec0*/  LOP3.LUT R7, R5, R2, RZ, 0x3c, !PT ;  /* 0x0000000205077212 */ /* 0x000fc600078e3cff */
[----:B------:R-:W-:Y:S01]  /*8ed0*/  IMAD R6, R0, 0x8, R3 ;  /* 0x0000000800067824 */ /* 0x000fe200078e0203 */
[----:B------:R-:W-:Y:S01]  /*8ee0*/  SHF.L.U32 R5, R7, 0x1f, RZ ;  /* 0x0000001f07057819 */ /* 0x000fe200000006ff */
[----:B-1----:R-:W-:Y:S06]  /*8ef0*/  @!P0 BRA `(.L_x_211) ;  /* 0x0000000c00348947 */ /* 0x002fec0003800000 */
.L_x_239:
[----:B------:R-:W1:Y:S01]  /*8f00*/  SYNCS.PHASECHK.TRANS64.TRYWAIT P0, [R6+URZ], R5 ;  /* 0x00000005060075a7 */ /* 0x000e62000800017f */
[----:B------:R-:W-:-:S05]  /*8f10*/  VIADD R0, R0, 0x1 ;  /* 0x0000000100007836 */ /* 0x000fca0000000000 */
[----:B------:R-:W-:-:S04]  /*8f20*/  ISETP.NE.AND P1, PT, R0, 0x15, PT ;  /* 0x000000150000780c */ /* 0x000fc80003f25270 */
[----:B------:R-:W-:Y:S02]  /*8f30*/  SEL R2, RZ, 0x1, P1 ;  /* 0x00000001ff027807 */ /* 0x000fe40000800000 */
[----:B------:R-:W-:Y:S02]  /*8f40*/  SEL R0, R0, RZ, P1 ;  /* 0x000000ff00007207 */ /* 0x000fe40000800000 */
[----:B------:R-:W-:-:S03]  /*8f50*/  LOP3.LUT R7, R7, R2, RZ, 0x3c, !PT ;  /* 0x0000000207077212 */ /* 0x000fc600078e3cff */
[----:B0-----:R-:W-:Y:S01]  /*8f60*/  IMAD R9, R0, 0x8, R3 ;  /* 0x0000000800097824 */ /* 0x001fe200078e0203 */
[----:B------:R-:W-:Y:S01]  /*8f70*/  SHF.L.U32 R4, R7, 0x1f, RZ ;  /* 0x0000001f07047819 */ /* 0x000fe200000006ff */
[----:B-1----:R-:W-:Y:S06]  /*8f80*/  @!P0 BRA `(.L_x_212) ;  /* 0x0000000c00248947 */ /* 0x002fec0003800000 */
.L_x_240:
        /* <DEDUP_REMOVED lines=9> */
.L_x_241:
        /* <DEDUP_REMOVED lines=9> */
.L_x_242:
        /* <DEDUP_REMOVED lines=9> */
.L_x_243:
        /* <DEDUP_REMOVED lines=9> */
.L_x_244:
        /* <DEDUP_REMOVED lines=9> */
.L_x_245:
        /* <DEDUP_REMOVED lines=9> */
.L_x_246:
        /* <DEDUP_REMOVED lines=9> */
.L_x_247:
        /* <DEDUP_REMOVED lines=9> */
.L_x_248:
        /* <DEDUP_REMOVED lines=9> */
.L_x_249:
        /* <DEDUP_REMOVED lines=9> */
.L_x_250:
        /* <DEDUP_REMOVED lines=9> */
.L_x_251:
        /* <DEDUP_REMOVED lines=9> */
.L_x_252:
        /* <DEDUP_REMOVED lines=9> */
.L_x_253:
        /* <DEDUP_REMOVED lines=9> */
.L_x_254:
        /* <DEDUP_REMOVED lines=9> */
.L_x_255:
        /* <DEDUP_REMOVED lines=9> */
.L_x_256:
[----:B------:R-:W1:Y:S01]  /*9890*/  SYNCS.PHASECHK.TRANS64.TRYWAIT P0, [R9+URZ], R4 ;  /* 0x00000004090075a7 */ /* 0x000e62000800017f */
[----:B------:R-:W-:-:S05]  /*98a0*/  VIADD R0, R0, 0x1 ;  /* 0x0000000100007836 */ /* 0x000fca0000000000 */
[----:B------:R-:W-:-:S04]  /*98b0*/  ISETP.NE.AND P1, PT, R0, 0x15, PT ;  /* 0x000000150000780c */ /* 0x000fc80003f25270 */
[----:B------:R-:W-:Y:S02]  /*98c0*/  SEL R2, RZ, 0x1, P1 ;  /* 0x00000001ff027807 */ /* 0x000fe40000800000 */
[----:B------:R-:W-:Y:S02]  /*98d0*/  SEL R0, R0, RZ, P1 ;  /* 0x000000ff00007207 */ /* 0x000fe40000800000 */
[----:B------:R-:W-:Y:S01]  /*98e0*/  LOP3.LUT R2, R7, R2, RZ, 0x3c, !PT ;  /* 0x0000000207027212 */ /* 0x000fe200078e3cff */
[----:B-1----:R-:W-:Y:S06]  /*98f0*/  @!P0 BRA `(.L_x_229) ;  /* 0x00000008001c8947 */ /* 0x002fec0003800000 */
.L_x_257:
[----:B------:R-:W-:Y:S01]  /*9900*/  IMAD R3, R0, 0x8, R3 ;  /* 0x0000000800037824 */ /* 0x000fe200078e0203 */
[----:B------:R-:W-:-:S07]  /*9910*/  SHF.L.U32 R0, R2, 0x1f, RZ ;  /* 0x0000001f02007819 */ /* 0x000fce00000006ff */
.L_x_230:
[----:B--2---:R2:W3:Y:S02]  /*9920*/  SYNCS.PHASECHK.TRANS64.TRYWAIT P0, [R3+URZ], R0 ;  /* 0x00000000030075a7 */ /* 0x0044e4000800017f */
[----:B---3--:R-:W-:Y:S05]  /*9930*/  @!P0 NANOSLEEP.SYNCS 0x989680 ;  /* 0x009896800000895d */ /* 0x008fea0003900000 */
[----:B------:R-:W3:Y:S02]  /*9940*/  @!P0 SYNCS.PHASECHK.TRANS64 P0, [R3+URZ], R0 ;  /* 0x00000000030085a7 */ /* 0x000ee4000800007f */
[----:B---3--:R-:W-:Y:S05]  /*9950*/  @!P0 BRA `(.L_x_230) ;  /* 0xfffffffc00f08947 */ /* 0x008fea000383ffff */
.L_x_208:
[----:B------:R-:W-:Y:S05]  /*9960*/  BSYNC B0 ;  /* 0x0000000000007941 */ /* 0x000fea0003800000 */
.L_x_207:
[----:B------:R-:W-:Y:S05]  /*9970*/  EXIT ;  /* 0x000000000000794d */ /* 0x000fea0003800000 */
.L_x_18:
[----:B---3--:R3:W4:Y:S02]  /*9980*/  SYNCS.PHASECHK.TRANS64.TRYWAIT P1, [R3+URZ], R0 ;  /* 0x00000000030075a7 */ /* 0x008724000802017f */
[----:B----4-:R-:W-:Y:S05]  /*9990*/  @!P1 NANOSLEEP.SYNCS 0x989680 ;  /* 0x009896800000995d */ /* 0x010fea0003900000 */
[----:B------:R-:W4:Y:S02]  /*99a0*/  @!P1 SYNCS.PHASECHK.TRANS64 P1, [R3+URZ], R0 ;  /* 0x00000000030095a7 */ /* 0x000f24000802007f */
[----:B----4-:R-:W-:Y:S05]  /*99b0*/  @!P1 BRA `(.L_x_18) ;  /* 0xfffffffc00f09947 */ /* 0x010fea000383ffff */
[----:B------:R-:W-:Y:S05]  /*99c0*/  BRA `(.L_x_17) ;  /* 0xffffff7800a47947 */ /* 0x000fea000383ffff */
.L_x_23:
[----:B-1----:R-:W-:-:S04]  /*99d0*/  IMAD.U32 R5, RZ, RZ, UR4 ;  /* 0x00000004ff057e24 */ /* 0x002fc8000f8e00ff */
[----:B------:R1:W2:Y:S03]  /*99e0*/  SYNCS.PHASECHK.TRANS64.TRYWAIT P1, [R5+URZ], R4 ;  /* 0x00000004050075a7 */ /* 0x0002a6000802017f */
[----:B--2---:R-:W-:Y:S05]  /*99f0*/  @!P1 NANOSLEEP.SYNCS 0x989680 ;  /* 0x009896800000995d */ /* 0x004fea0003900000 */
[----:B------:R-:W2:Y:S02]  /*9a00*/  @!P1 SYNCS.PHASECHK.TRANS64 P1, [R5+URZ], R4 ;  /* 0x00000004050095a7 */ /* 0x000ea4000802007f */
[----:B--2---:R-:W-:Y:S05]  /*9a10*/  @!P1 BRA `(.L_x_23) ;  /* 0xfffffffc00ec9947 */ /* 0x004fea000383ffff */
[----:B------:R-:W-:Y:S05]  /*9a20*/  BRA `(.L_x_22) ;  /* 0xffffff7c00fc7947 */ /* 0x000fea000383ffff */
.L_x_194:
[----:B------:R-:W-:Y:S01]  /*9a30*/  BSSY B1, `(.L_x_231) ;  /* 0x0000006000017945 */ /* 0x000fe20003800000 */
[----:B------:R-:W-:-:S07]  /*9a40*/  IMAD.MOV.U32 R15, RZ, RZ, -0x1 ;  /* 0xffffffffff0f7424 */ /* 0x000fce00078e00ff */
[----:B------:R-:W-:Y:S05]  /*9a50*/  WARPSYNC.COLLECTIVE R15, `(.L_x_232) ;  /* 0x000000000f0c7348 */ /* 0x000fea0003c00000 */
[----:B------:R-:W-:Y:S02]  /*9a60*/  ELECT P6, UR62, PT ;  /* 0x00000000003e782f */ /* 0x000fe400038c0000 */
[----:B------:R-:W-:Y:S01]  /*9a70*/  MOV R14, UR62 ;  /* 0x0000003e000e7c02 */ /* 0x000fe20008000f00 */
[----:B------:R-:W-:Y:S10]  /*9a80*/  ENDCOLLECTIVE ;  /* 0x000000000000791b */ /* 0x000ff40003800000 */
.L_x_232:
[----:B------:R-:W-:Y:S05]  /*9a90*/  BSYNC B1 ;  /* 0x0000000000017941 */ /* 0x000fea0003800000 */
.L_x_231:
[----:B------:R-:W-:Y:S05]  /*9aa0*/  BRA `(.L_x_233) ;  /* 0xffffffe400dc7947 */ /* 0x000fea000383ffff */
.L_x_197:
[----:B0-----:R0:W1:Y:S02]  /*9ab0*/  SYNCS.PHASECHK.TRANS64.TRYWAIT P1, [R14+URZ+0xa8], R7 ;  /* 0x0000a8070e0075a7 */ /* 0x001064000802017f */
[----:B-1----:R-:W-:Y:S05]  /*9ac0*/  @!P1 NANOSLEEP.SYNCS 0x989680 ;  /* 0x009896800000995d */ /* 0x002fea0003900000 */
[----:B------:R-:W1:Y:S02]  /*9ad0*/  @!P1 SYNCS.PHASECHK.TRANS64 P1, [R14+URZ+0xa8], R7 ;  /* 0x0000a8070e0095a7 */ /* 0x000e64000802007f */
[----:B-1----:R-:W-:Y:S05]  /*9ae0*/  @!P1 BRA `(.L_x_197) ;  /* 0xfffffffc00f09947 */ /* 0x002fea000383ffff */
[----:B------:R-:W-:Y:S05]  /*9af0*/  BRA `(.L_x_234) ;  /* 0xffffffe800107947 */ /* 0x000fea000383ffff */
.L_x_206:
[----:B------:R-:W-:Y:S01]  /*9b00*/  BSSY B0, `(.L_x_235) ;  /* 0x0000006000007945 */ /* 0x000fe20003800000 */
[----:B------:R-:W-:-:S07]  /*9b10*/  IMAD.MOV.U32 R15, RZ, RZ, -0x1 ;  /* 0xffffffffff0f7424 */ /* 0x000fce00078e00ff */
[----:B------:R-:W-:Y:S05]  /*9b20*/  WARPSYNC.COLLECTIVE R15, `(.L_x_236) ;  /* 0x000000000f0c7348 */ /* 0x000fea0003c00000 */
[----:B------:R-:W-:Y:S02]  /*9b30*/  ELECT P6, UR62, PT ;  /* 0x00000000003e782f */ /* 0x000fe400038c0000 */
[----:B------:R-:W-:Y:S01]  /*9b40*/  MOV R14, UR62 ;  /* 0x0000003e000e7c02 */ /* 0x000fe20008000f00 */
[----:B------:R-:W-:Y:S10]  /*9b50*/  ENDCOLLECTIVE ;  /* 0x000000000000791b */ /* 0x000ff40003800000 */
.L_x_236:
[----:B------:R-:W-:Y:S05]  /*9b60*/  BSYNC B0 ;  /* 0x0000000000007941 */ /* 0x000fea0003800000 */
.L_x_235:
[----:B------:R-:W-:Y:S05]  /*9b70*/  BRA `(.L_x_237) ;  /* 0xfffffff000687947 */ /* 0x000fea000383ffff */
.L_x_210:
[----:B0-----:R0:W1:Y:S02]  /*9b80*/  SYNCS.PHASECHK.TRANS64.TRYWAIT P0, [R7+URZ], R2 ;  /* 0x00000002070075a7 */ /* 0x001064000800017f */
[----:B-1----:R-:W-:Y:S05]  /*9b90*/  @!P0 NANOSLEEP.SYNCS 0x989680 ;  /* 0x009896800000895d */ /* 0x002fea0003900000 */
[----:B------:R-:W1:Y:S02]  /*9ba0*/  @!P0 SYNCS.PHASECHK.TRANS64 P0, [R7+URZ], R2 ;  /* 0x00000002070085a7 */ /* 0x000e64000800007f */
[----:B-1----:R-:W-:Y:S05]  /*9bb0*/  @!P0 BRA `(.L_x_210) ;  /* 0xfffffffc00f08947 */ /* 0x002fea000383ffff */
[----:B------:R-:W-:Y:S05]  /*9bc0*/  BRA `(.L_x_238) ;  /* 0xfffffff000a87947 */ /* 0x000fea000383ffff */
.L_x_211:
[----:B0-----:R0:W1:Y:S02]  /*9bd0*/  SYNCS.PHASECHK.TRANS64.TRYWAIT P0, [R9+URZ], R4 ;  /* 0x00000004090075a7 */ /* 0x001064000800017f */
[----:B-1----:R-:W-:Y:S05]  /*9be0*/  @!P0 NANOSLEEP.SYNCS 0x989680 ;  /* 0x009896800000895d */ /* 0x002fea0003900000 */
[----:B------:R-:W1:Y:S02]  /*9bf0*/  @!P0 SYNCS.PHASECHK.TRANS64 P0, [R9+URZ], R4 ;  /* 0x00000004090085a7 */ /* 0x000e64000800007f */
[----:B-1----:R-:W-:Y:S05]  /*9c00*/  @!P0 BRA `(.L_x_211) ;  /* 0xfffffffc00f08947 */ /* 0x002fea000383ffff */
[----:B------:R-:W-:Y:S05]  /*9c10*/  BRA `(.L_x_239) ;  /* 0xfffffff000b87947 */ /* 0x000fea000383ffff */
.L_x_212:
[----:B0-----:R0:W1:Y:S02]  /*9c20*/  SYNCS.PHASECHK.TRANS64.TRYWAIT P0, [R6+URZ], R5 ;  /* 0x00000005060075a7 */ /* 0x001064000800017f */
[----:B-1----:R-:W-:Y:S05]  /*9c30*/  @!P0 NANOSLEEP.SYNCS 0x989680 ;  /* 0x009896800000895d */ /* 0x002fea0003900000 */
[----:B------:R-:W1:Y:S02]  /*9c40*/  @!P0 SYNCS.PHASECHK.TRANS64 P0, [R6+URZ], R5 ;  /* 0x00000005060085a7 */ /* 0x000e64000800007f */
[----:B-1----:R-:W-:Y:S05]  /*9c50*/  @!P0 BRA `(.L_x_212) ;  /* 0xfffffffc00f08947 */ /* 0x002fea000383ffff */
[----:B------:R-:W-:Y:S05]  /*9c60*/  BRA `(.L_x_240) ;  /* 0xfffffff000c87947 */ /* 0x000fea000383ffff */
.L_x_213:
[----:B0-----:R0:W1:Y:S02]  /*9c70*/  SYNCS.PHASECHK.TRANS64.TRYWAIT P0, [R9+URZ], R4 ;  /* 0x00000004090075a7 */ /* 0x001064000800017f */
[----:B-1----:R-:W-:Y:S05]  /*9c80*/  @!P0 NANOSLEEP.SYNCS 0x989680 ;  /* 0x009896800000895d */ /* 0x002fea0003900000 */
[----:B------:R-:W1:Y:S02]  /*9c90*/  @!P0 SYNCS.PHASECHK.TRANS64 P0, [R9+URZ], R4 ;  /* 0x00000004090085a7 */ /* 0x000e64000800007f */
[----:B-1----:R-:W-:Y:S05]  /*9ca0*/  @!P0 BRA `(.L_x_213) ;  /* 0xfffffffc00f08947 */ /* 0x002fea000383ffff */
[----:B------:R-:W-:Y:S05]  /*9cb0*/  BRA `(.L_x_241) ;  /* 0xfffffff000d87947 */ /* 0x000fea000383ffff */
.L_x_214:
[----:B0-----:R0:W1:Y:S02]  /*9cc0*/  SYNCS.PHASECHK.TRANS64.TRYWAIT P0, [R6+URZ], R5 ;  /* 0x00000005060075a7 */ /* 0x001064000800017f */
[----:B-1----:R-:W-:Y:S05]  /*9cd0*/  @!P0 NANOSLEEP.SYNCS 0x989680 ;  /* 0x009896800000895d */ /* 0x002fea0003900000 */
[----:B------:R-:W1:Y:S02]  /*9ce0*/  @!P0 SYNCS.PHASECHK.TRANS64 P0, [R6+URZ], R5 ;  /* 0x00000005060085a7 */ /* 0x000e64000800007f */
[----:B-1----:R-:W-:Y:S05]  /*9cf0*/  @!P0 BRA `(.L_x_214) ;  /* 0xfffffffc00f08947 */ /* 0x002fea000383ffff */
[----:B------:R-:W-:Y:S05]  /*9d00*/  BRA `(.L_x_242) ;  /* 0xfffffff000e87947 */ /* 0x000fea000383ffff */
.L_x_215:
[----:B0-----:R0:W1:Y:S02]  /*9d10*/  SYNCS.PHASECHK.TRANS64.TRYWAIT P0, [R9+URZ], R4 ;  /* 0x00000004090075a7 */ /* 0x001064000800017f */
[----:B-1----:R-:W-:Y:S05]  /*9d20*/  @!P0 NANOSLEEP.SYNCS 0x989680 ;  /* 0x009896800000895d */ /* 0x002fea0003900000 */
[----:B------:R-:W1:Y:S02]  /*9d30*/  @!P0 SYNCS.PHASECHK.TRANS64 P0, [R9+URZ], R4 ;  /* 0x00000004090085a7 */ /* 0x000e64000800007f */
[----:B-1----:R-:W-:Y:S05]  /*9d40*/  @!P0 BRA `(.L_x_215) ;  /* 0xfffffffc00f08947 */ /* 0x002fea000383ffff */
[----:B------:R-:W-:Y:S05]  /*9d50*/  BRA `(.L_x_243) ;  /* 0xfffffff000f87947 */ /* 0x000fea000383ffff */
.L_x_216:
[----:B0-----:R0:W1:Y:S02]  /*9d60*/  SYNCS.PHASECHK.TRANS64.TRYWAIT P0, [R6+URZ], R5 ;  /* 0x00000005060075a7 */ /* 0x001064000800017f */
[----:B-1----:R-:W-:Y:S05]  /*9d70*/  @!P0 NANOSLEEP.SYNCS 0x989680 ;  /* 0x009896800000895d */ /* 0x002fea0003900000 */
[----:B------:R-:W1:Y:S02]  /*9d80*/  @!P0 SYNCS.PHASECHK.TRANS64 P0, [R6+URZ], R5 ;  /* 0x00000005060085a7 */ /* 0x000e64000800007f */
[----:B-1----:R-:W-:Y:S05]  /*9d90*/  @!P0 BRA `(.L_x_216) ;  /* 0xfffffffc00f08947 */ /* 0x002fea000383ffff */
[----:B------:R-:W-:Y:S05]  /*9da0*/  BRA `(.L_x_244) ;  /* 0xfffffff400087947 */ /* 0x000fea000383ffff */
.L_x_217:
[----:B0-----:R0:W1:Y:S02]  /*9db0*/  SYNCS.PHASECHK.TRANS64.TRYWAIT P0, [R9+URZ], R4 ;  /* 0x00000004090075a7 */ /* 0x001064000800017f */
[----:B-1----:R-:W-:Y:S05]  /*9dc0*/  @!P0 NANOSLEEP.SYNCS 0x989680 ;  /* 0x009896800000895d */ /* 0x002fea0003900000 */
[----:B------:R-:W1:Y:S02]  /*9dd0*/  @!P0 SYNCS.PHASECHK.TRANS64 P0, [R9+URZ], R4 ;  /* 0x00000004090085a7 */ /* 0x000e64000800007f */
[----:B-1----:R-:W-:Y:S05]  /*9de0*/  @!P0 BRA `(.L_x_217) ;  /* 0xfffffffc00f08947 */ /* 0x002fea000383ffff */
[----:B------:R-:W-:Y:S05]  /*9df0*/  BRA `(.L_x_245) ;  /* 0xfffffff400187947 */ /* 0x000fea000383ffff */
.L_x_218:
[----:B0-----:R0:W1:Y:S02]  /*9e00*/  SYNCS.PHASECHK.TRANS64.TRYWAIT P0, [R6+URZ], R5 ;  /* 0x00000005060075a7 */ /* 0x001064000800017f */
[----:B-1----:R-:W-:Y:S05]  /*9e10*/  @!P0 NANOSLEEP.SYNCS 0x989680 ;  /* 0x009896800000895d */ /* 0x002fea0003900000 */
[----:B------:R-:W1:Y:S02]  /*9e20*/  @!P0 SYNCS.PHASECHK.TRANS64 P0, [R6+URZ], R5 ;  /* 0x00000005060085a7 */ /* 0x000e64000800007f */
[----:B-1----:R-:W-:Y:S05]  /*9e30*/  @!P0 BRA `(.L_x_218) ;  /* 0xfffffffc00f08947 */ /* 0x002fea000383ffff */
[----:B------:R-:W-:Y:S05]  /*9e40*/  BRA `(.L_x_246) ;  /* 0xfffffff400287947 */ /* 0x000fea000383ffff */
.L_x_219:
[----:B0-----:R0:W1:Y:S02]  /*9e50*/  SYNCS.PHASECHK.TRANS64.TRYWAIT P0, [R9+URZ], R4 ;  /* 0x00000004090075a7 */ /* 0x001064000800017f */
[----:B-1----:R-:W-:Y:S05]  /*9e60*/  @!P0 NANOSLEEP.SYNCS 0x989680 ;  /* 0x009896800000895d */ /* 0x002fea0003900000 */
[----:B------:R-:W1:Y:S02]  /*9e70*/  @!P0 SYNCS.PHASECHK.TRANS64 P0, [R9+URZ], R4 ;  /* 0x00000004090085a7 */ /* 0x000e64000800007f */
[----:B-1----:R-:W-:Y:S05]  /*9e80*/  @!P0 BRA `(.L_x_219) ;  /* 0xfffffffc00f08947 */ /* 0x002fea000383ffff */
[----:B------:R-:W-:Y:S05]  /*9e90*/  BRA `(.L_x_247) ;  /* 0xfffffff400387947 */ /* 0x000fea000383ffff */
.L_x_220:
[----:B0-----:R0:W1:Y:S02]  /*9ea0*/  SYNCS.PHASECHK.TRANS64.TRYWAIT P0, [R6+URZ], R5 ;  /* 0x00000005060075a7 */ /* 0x001064000800017f */
[----:B-1----:R-:W-:Y:S05]  /*9eb0*/  @!P0 NANOSLEEP.SYNCS 0x989680 ;  /* 0x009896800000895d */ /* 0x002fea0003900000 */
[----:B------:R-:W1:Y:S02]  /*9ec0*/  @!P0 SYNCS.PHASECHK.TRANS64 P0, [R6+URZ], R5 ;  /* 0x00000005060085a7 */ /* 0x000e64000800007f */
[----:B-1----:R-:W-:Y:S05]  /*9ed0*/  @!P0 BRA `(.L_x_220) ;  /* 0xfffffffc00f08947 */ /* 0x002fea000383ffff */
[----:B------:R-:W-:Y:S05]  /*9ee0*/  BRA `(.L_x_248) ;  /* 0xfffffff400487947 */ /* 0x000fea000383ffff */
.L_x_221:
[----:B0-----:R0:W1:Y:S02]  /*9ef0*/  SYNCS.PHASECHK.TRANS64.TRYWAIT P0, [R9+URZ], R4 ;  /* 0x00000004090075a7 */ /* 0x001064000800017f */
[----:B-1----:R-:W-:Y:S05]  /*9f00*/  @!P0 NANOSLEEP.SYNCS 0x989680 ;  /* 0x009896800000895d */ /* 0x002fea0003900000 */
[----:B------:R-:W1:Y:S02]  /*9f10*/  @!P0 SYNCS.PHASECHK.TRANS64 P0, [R9+URZ], R4 ;  /* 0x00000004090085a7 */ /* 0x000e64000800007f */
[----:B-1----:R-:W-:Y:S05]  /*9f20*/  @!P0 BRA `(.L_x_221) ;  /* 0xfffffffc00f08947 */ /* 0x002fea000383ffff */
[----:B------:R-:W-:Y:S05]  /*9f30*/  BRA `(.L_x_249) ;  /* 0xfffffff400587947 */ /* 0x000fea000383ffff */
.L_x_222:
[----:B0-----:R0:W1:Y:S02]  /*9f40*/  SYNCS.PHASECHK.TRANS64.TRYWAIT P0, [R6+URZ], R5 ;  /* 0x00000005060075a7 */ /* 0x001064000800017f */
[----:B-1----:R-:W-:Y:S05]  /*9f50*/  @!P0 NANOSLEEP.SYNCS 0x989680 ;  /* 0x009896800000895d */ /* 0x002fea0003900000 */
[----:B------:R-:W1:Y:S02]  /*9f60*/  @!P0 SYNCS.PHASECHK.TRANS64 P0, [R6+URZ], R5 ;  /* 0x00000005060085a7 */ /* 0x000e64000800007f */
[----:B-1----:R-:W-:Y:S05]  /*9f70*/  @!P0 BRA `(.L_x_222) ;  /* 0xfffffffc00f08947 */ /* 0x002fea000383ffff */
[----:B------:R-:W-:Y:S05]  /*9f80*/  BRA `(.L_x_250) ;  /* 0xfffffff400687947 */ /* 0x000fea000383ffff */
.L_x_223:
[----:B0-----:R0:W1:Y:S02]  /*9f90*/  SYNCS.PHASECHK.TRANS64.TRYWAIT P0, [R9+URZ], R4 ;  /* 0x00000004090075a7 */ /* 0x001064000800017f */
[----:B-1----:R-:W-:Y:S05]  /*9fa0*/  @!P0 NANOSLEEP.SYNCS 0x989680 ;  /* 0x009896800000895d */ /* 0x002fea0003900000 */
[----:B------:R-:W1:Y:S02]  /*9fb0*/  @!P0 SYNCS.PHASECHK.TRANS64 P0, [R9+URZ], R4 ;  /* 0x00000004090085a7 */ /* 0x000e64000800007f */
[----:B-1----:R-:W-:Y:S05]  /*9fc0*/  @!P0 BRA `(.L_x_223) ;  /* 0xfffffffc00f08947 */ /* 0x002fea000383ffff */
[----:B------:R-:W-:Y:S05]  /*9fd0*/  BRA `(.L_x_251) ;  /* 0xfffffff400787947 */ /* 0x000fea000383ffff */
.L_x_224:
[----:B0-----:R0:W1:Y:S02]  /*9fe0*/  SYNCS.PHASECHK.TRANS64.TRYWAIT P0, [R6+URZ], R5 ;  /* 0x00000005060075a7 */ /* 0x001064000800017f */
[----:B-1----:R-:W-:Y:S05]  /*9ff0*/  @!P0 NANOSLEEP.SYNCS 0x989680 ;  /* 0x009896800000895d */ /* 0x002fea0003900000 */
[----:B------:R-:W1:Y:S02]  /*a000*/  @!P0 SYNCS.PHASECHK.TRANS64 P0, [R6+URZ], R5 ;  /* 0x00000005060085a7 */ /* 0x000e64000800007f */
[----:B-1----:R-:W-:Y:S05]  /*a010*/  @!P0 BRA `(.L_x_224) ;  /* 0xfffffffc00f08947 */ /* 0x002fea000383ffff */
[----:B------:R-:W-:Y:S05]  /*a020*/  BRA `(.L_x_252) ;  /* 0xfffffff400887947 */ /* 0x000fea000383ffff */
.L_x_225:
[----:B0-----:R0:W1:Y:S02]  /*a030*/  SYNCS.PHASECHK.TRANS64.TRYWAIT P0, [R9+URZ], R4 ;  /* 0x00000004090075a7 */ /* 0x001064000800017f */
[----:B-1----:R-:W-:Y:S05]  /*a040*/  @!P0 NANOSLEEP.SYNCS 0x989680 ;  /* 0x009896800000895d */ /* 0x002fea0003900000 */
[----:B------:R-:W1:Y:S02]  /*a050*/  @!P0 SYNCS.PHASECHK.TRANS64 P0, [R9+URZ], R4 ;  /* 0x00000004090085a7 */ /* 0x000e64000800007f */
[----:B-1----:R-:W-:Y:S05]  /*a060*/  @!P0 BRA `(.L_x_225) ;  /* 0xfffffffc00f08947 */ /* 0x002fea000383ffff */
[----:B------:R-:W-:Y:S05]  /*a070*/  BRA `(.L_x_253) ;  /* 0xfffffff400987947 */ /* 0x000fea000383ffff */
.L_x_226:
[----:B0-----:R0:W1:Y:S02]  /*a080*/  SYNCS.PHASECHK.TRANS64.TRYWAIT P0, [R6+URZ], R5 ;  /* 0x00000005060075a7 */ /* 0x001064000800017f */
[----:B-1----:R-:W-:Y:S05]  /*a090*/  @!P0 NANOSLEEP.SYNCS 0x989680 ;  /* 0x009896800000895d */ /* 0x002fea0003900000 */
[----:B------:R-:W1:Y:S02]  /*a0a0*/  @!P0 SYNCS.PHASECHK.TRANS64 P0, [R6+URZ], R5 ;  /* 0x00000005060085a7 */ /* 0x000e64000800007f */
[----:B-1----:R-:W-:Y:S05]  /*a0b0*/  @!P0 BRA `(.L_x_226) ;  /* 0xfffffffc00f08947 */ /* 0x002fea000383ffff */
[----:B------:R-:W-:Y:S05]  /*a0c0*/  BRA `(.L_x_254) ;  /* 0xfffffff400a87947 */ /* 0x000fea000383ffff */
.L_x_227:
[----:B0-----:R0:W1:Y:S02]  /*a0d0*/  SYNCS.PHASECHK.TRANS64.TRYWAIT P0, [R9+URZ], R4 ;  /* 0x00000004090075a7 */ /* 0x001064000800017f */
[----:B-1----:R-:W-:Y:S05]  /*a0e0*/  @!P0 NANOSLEEP.SYNCS 0x989680 ;  /* 0x009896800000895d */ /* 0x002fea0003900000 */
[----:B------:R-:W1:Y:S02]  /*a0f0*/  @!P0 SYNCS.PHASECHK.TRANS64 P0, [R9+URZ], R4 ;  /* 0x00000004090085a7 */ /* 0x000e64000800007f */
[----:B-1----:R-:W-:Y:S05]  /*a100*/  @!P0 BRA `(.L_x_227) ;  /* 0xfffffffc00f08947 */ /* 0x002fea000383ffff */
[----:B------:R-:W-:Y:S05]  /*a110*/  BRA `(.L_x_255) ;  /* 0xfffffff400b87947 */ /* 0x000fea000383ffff */
.L_x_228:
[----:B0-----:R0:W1:Y:S02]  /*a120*/  SYNCS.PHASECHK.TRANS64.TRYWAIT P0, [R6+URZ], R5 ;  /* 0x00000005060075a7 */ /* 0x001064000800017f */
[----:B-1----:R-:W-:Y:S05]  /*a130*/  @!P0 NANOSLEEP.SYNCS 0x989680 ;  /* 0x009896800000895d */ /* 0x002fea0003900000 */
[----:B------:R-:W1:Y:S02]  /*a140*/  @!P0 SYNCS.PHASECHK.TRANS64 P0, [R6+URZ], R5 ;  /* 0x00000005060085a7 */ /* 0x000e64000800007f */
[----:B-1----:R-:W-:Y:S05]  /*a150*/  @!P0 BRA `(.L_x_228) ;  /* 0xfffffffc00f08947 */ /* 0x002fea000383ffff */
[----:B------:R-:W-:Y:S05]  /*a160*/  BRA `(.L_x_256) ;  /* 0xfffffff400c87947 */ /* 0x000fea000383ffff */
.L_x_229:
[----:B-1----:R1:W2:Y:S02]  /*a170*/  SYNCS.PHASECHK.TRANS64.TRYWAIT P0, [R9+URZ], R4 ;  /* 0x00000004090075a7 */ /* 0x0022a4000800017f */
[----:B--2---:R-:W-:Y:S05]  /*a180*/  @!P0 NANOSLEEP.SYNCS 0x989680 ;  /* 0x009896800000895d */ /* 0x004fea0003900000 */
[----:B------:R-:W2:Y:S02]  /*a190*/  @!P0 SYNCS.PHASECHK.TRANS64 P0, [R9+URZ], R4 ;  /* 0x00000004090085a7 */ /* 0x000ea4000800007f */
[----:B--2---:R-:W-:Y:S05]  /*a1a0*/  @!P0 BRA `(.L_x_229) ;  /* 0xfffffffc00f08947 */ /* 0x004fea000383ffff */
[----:B------:R-:W-:Y:S05]  /*a1b0*/  BRA `(.L_x_257) ;  /* 0xfffffff400d07947 */ /* 0x000fea000383ffff */
.L_x_258:
[----:B------:R-:W-:-:S00]  /*a1c0*/  BRA `(.L_x_258) ;  /* 0xfffffffc00fc7947 */ /* 0x000fc0000383ffff */
[----:B------:R-:W-:-:S00]  /*a1d0*/  NOP ;  /* 0x0000000000007918 */ /* 0x000fc00000000000 */
        /* <DEDUP_REMOVED lines=10> */
.L_x_259:


//--------------------- .nv.global.init           --------------------------
	.section	.nv.global.init,"aw",@progbits
.nv.global.init:
	.type		$str$22,@object
	.size		$str$22,($str$23 - $str$22)
$str$22:
        /*0000*/ 	.byte	0x6b, 0x5f, 0x74, 0x69, 0x6c, 0x65, 0x5f, 0x63, 0x6f, 0x75, 0x6e, 0x74, 0x20, 0x3e, 0x3d, 0x20
        /*0010*/ 	.byte	0x31, 0x00
	.type		$str$23,@object
	.size		$str$23,(__unnamed_1 - $str$23)
$str$23:
        /*0012*/ 	.byte	0x2f, 0x74, 0x6d, 0x70, 0x2f, 0x63, 0x75, 0x74, 0x6c, 0x61, 0x73, 0x73, 0x5f, 0x73, 0x77, 0x65
        /*0022*/ 	.byte	0x65, 0x70, 0x5f, 0x73, 0x72, 0x63, 0x2f, 0x69, 0x6e, 0x63, 0x6c, 0x75, 0x64, 0x65, 0x2f, 0x63
        /*0032*/ 	.byte	0x75, 0x74, 0x6c, 0x61, 0x73, 0x73, 0x2f, 0x67, 0x65, 0x6d, 0x6d, 0x2f, 0x63, 0x6f, 0x6c, 0x6c
        /*0042*/ 	.byte	0x65, 0x63, 0x74, 0x69, 0x76, 0x65, 0x2f, 0x73, 0x6d, 0x39, 0x30, 0x5f, 0x6d, 0x6d, 0x61, 0x5f
        /*0052*/ 	.byte	0x74, 0x6d, 0x61, 0x5f, 0x67, 0x6d, 0x6d, 0x61, 0x5f, 0x73, 0x73, 0x5f, 0x77, 0x61, 0x72, 0x70
        /*0062*/ 	.byte	0x73, 0x70, 0x65, 0x63, 0x69, 0x61, 0x6c, 0x69, 0x7a, 0x65, 0x64, 0x2e, 0x68, 0x70, 0x70, 0x00
	.type		__unnamed_1,@object
	.size		__unnamed_1,(.L_0 - __unnamed_1)
__unnamed_1:
        /*0072*/ 	.byte	0x76, 0x6f, 0x69, 0x64, 0x20, 0x63, 0x75, 0x74, 0x6c, 0x61, 0x73, 0x73, 0x3a, 0x3a, 0x67, 0x65
        /* <DEDUP_REMOVED lines=179> */
        /*0bb2*/ 	.byte	0x69, 0x64, 0x65, 0x6e, 0x74, 0x69, 0x74, 0x79, 0x5d, 0x00
.L_0:


//--------------------- .nv.shared._ZN7cutlass13device_kernelINS_4gemm6kernel13GemmUniversalIN4cute5tupleIJiiiiEEENS1_10collective13CollectiveMmaINS1_34MainloopSm90TmaGmmaWarpSpecializedILi21ENS5_IJNS4_1CILi1EEESB_SB_EEENS1_35KernelTmaWarpSpecializedCooperativeEEENS5_IJNSA_ILi256EEENSA_ILi80EEENSA_ILi16EEEEEENS_6half_tENS5_IJlSB_lEEESJ_SK_NS4_8TiledMMAINS4_8MMA_AtomIJNS4_4SM904GMMA25MMA_64x16x16_F32F16F16_SSILNSO_5MajorE0ELSQ_0ELNSO_7ScaleInE1ELSR_1EEEEEENS4_6LayoutINS5_IJNSA_ILi2EEESB_SB_EEENS5_IJSB_NSA_ILi0EEESX_EEEEENS5_IJNS4_10UnderscoreES10_S10_EEEEENS4_13SM90_TMA_LOADENS4_14ComposedLayoutINS4_7SwizzleILi1ELi4ELi3EEENS4_18smem_ptr_flag_bitsILi16EEENSU_INS5_IJNSA_ILi8EEESH_EEENS5_IJSH_SB_EEEEEEEvNS4_8identityES13_S1D_vS1E_EENS_8epilogue10collective6detail29Sm90TmaWarpSpecializedAdapterINS1H_15DefaultEpilogueISJ_SK_SK_NS1G_6thread17LinearCombinationISJ_Li1EffLNS1L_9ScaleType4KindE0ELNS_15FloatRoundStyleE2ESJ_EENS1_15EpilogueDefaultEEEEEvvEEEEvNT_6ParamsE --------------------------
	.section	.nv.shared._ZN7cutlass13device_kernelINS_4gemm6kernel13GemmUniversalIN4cute5tupleIJiiiiEEENS1_10collective13CollectiveMmaINS1_34MainloopSm90TmaGmmaWarpSpecializedILi21ENS5_IJNS4_1CILi1EEESB_SB_EEENS1_35KernelTmaWarpSpecializedCooperativeEEENS5_IJNSA_ILi256EEENSA_ILi80EEENSA_ILi16EEEEEENS_6half_tENS5_IJlSB_lEEESJ_SK_NS4_8TiledMMAINS4_8MMA_AtomIJNS4_4SM904GMMA25MMA_64x16x16_F32F16F16_SSILNSO_5MajorE0ELSQ_0ELNSO_7ScaleInE1ELSR_1EEEEEENS4_6LayoutINS5_IJNSA_ILi2EEESB_SB_EEENS5_IJSB_NSA_ILi0EEESX_EEEEENS5_IJNS4_10UnderscoreES10_S10_EEEEENS4_13SM90_TMA_LOADENS4_14ComposedLayoutINS4_7SwizzleILi1ELi4ELi3EEENS4_18smem_ptr_flag_bitsILi16EEENSU_INS5_IJNSA_ILi8EEESH_EEENS5_IJSH_SB_EEEEEEEvNS4_8identityES13_S1D_vS1E_EENS_8epilogue10collective6detail29Sm90TmaWarpSpecializedAdapterINS1H_15DefaultEpilogueISJ_SK_SK_NS1G_6thread17LinearCombinationISJ_Li1EffLNS1L_9ScaleType4KindE0ELNS_15FloatRoundStyleE2ESJ_EENS1_15EpilogueDefaultEEEEEvvEEEEvNT_6ParamsE,"aw",@nobits
	.sectionflags	@""
	.align	16
	.zero		1024


//--------------------- .nv.shared.reserved.0     --------------------------
	.section	.nv.shared.reserved.0,"aw",@nobits
	.weak		__nv_reservedSMEM_offset_0_alias
	.size		__nv_reservedSMEM_offset_0_alias, 0, 0
	.other		__nv_reservedSMEM_offset_0_alias,@"STO_CUDA_RESERVED_SHARED STV_DEFAULT"
__nv_reservedSMEM_offset_0_alias:
	.zero		0


//--------------------- .nv.global                --------------------------
	.section	.nv.global,"aw",@nobits
.nv.global:
	.type		_ZN39_INTERNAL_655b7ea1_4_k_cu_69366c16_38634cute1_E,@object
	.size		_ZN39_INTERNAL_655b7ea1_4_k_cu_69366c16_38634cute1_E,(_ZN39_INTERNAL_655b7ea1_4_k_cu_69366c16_38634cuda3std3__45__cpo6cbeginE - _ZN39_INTERNAL_655b7ea1_4_k_cu_69366c16_38634cute1_E)
_ZN39_INTERNAL_655b7ea1_4_k_cu_69366c16_38634cute1_E:
	.zero		1
	.type		_ZN39_INTERNAL_655b7ea1_4_k_cu_69366c16_38634cuda3std3__45__cpo6cbeginE,@object
	.size		_ZN39_INTERNAL_655b7ea1_4_k_cu_69366c16_38634cuda3std3__45__cpo6cbeginE,(_ZN39_INTERNAL_655b7ea1_4_k_cu_69366c16_38634cuda3std3__48in_placeE - _ZN39_INTERNAL_655b7ea1_4_k_cu_69366c16_38634cuda3std3__45__cpo6cbeginE)
_ZN39_INTERNAL_655b7ea1_4_k_cu_69366c16_38634cuda3std3__45__cpo6cbeginE:
	.zero		1
	.type		_ZN39_INTERNAL_655b7ea1_4_k_cu_69366c16_38634cuda3std3__48in_placeE,@object
	.size		_ZN39_INTERNAL_655b7ea1_4_k_cu_69366c16_38634cuda3std3__48in_placeE,(_ZN39_INTERNAL_655b7ea1_4_k_cu_69366c16_38634cuda3std6ranges3__45__cpo9iter_moveE - _ZN39_INTERNAL_655b7ea1_4_k_cu_69366c16_38634cuda3std3__48in_placeE)
_ZN39_INTERNAL_655b7ea1_4_k_cu_69366c16_38634cuda3std3__48in_placeE:
	.zero		1
	.type		_ZN39_INTERNAL_655b7ea1_4_k_cu_69366c16_38634cuda3std6ranges3__45__cpo9iter_moveE,@object
	.size		_ZN39_INTERNAL_655b7ea1_4_k_cu_69366c16_38634cuda3std6ranges3__45__cpo9iter_moveE,(_ZN39_INTERNAL_655b7ea1_4_k_cu_69366c16_38634cuda3std3__45__cpo5beginE - _ZN39_INTERNAL_655b7ea1_4_k_cu_69366c16_38634cuda3std6ranges3__45__cpo9iter_moveE)
_ZN39_INTERNAL_655b7ea1_4_k_cu_69366c16_38634cuda3std6ranges3__45__cpo9iter_moveE:
	.zero		1
	.type		_ZN39_INTERNAL_655b7ea1_4_k_cu_69366c16_38634cuda3std3__45__cpo5beginE,@object
	.size		_ZN39_INTERNAL_655b7ea1_4_k_cu_69366c16_38634cuda3std3__45__cpo5beginE,(_ZN39_INTERNAL_655b7ea1_4_k_cu_69366c16_38634cuda3std3__441_GLOBAL__N__655b7ea1_4_k_cu_69366c16_38636ignoreE - _ZN39_INTERNAL_655b7ea1_4_k_cu_69366c16_38634cuda3std3__45__cpo5beginE)
_ZN39_INTERNAL_655b7ea1_4_k_cu_69366c16_38634cuda3std3__45__cpo5beginE:
	.zero		1
	.type		_ZN39_INTERNAL_655b7ea1_4_k_cu_69366c16_38634cuda3std3__441_GLOBAL__N__655b7ea1_4_k_cu_69366c16_38636ignoreE,@object
	.size		_ZN39_INTERNAL_655b7ea1_4_k_cu_69366c16_38634cuda3std3__441_GLOBAL__N__655b7ea1_4_k_cu_69366c16_38636ignoreE,(_ZN39_INTERNAL_655b7ea1_4_k_cu_69366c16_38634cute7productE - _ZN39_INTERNAL_655b7ea1_4_k_cu_69366c16_38634cuda3std3__441_GLOBAL__N__655b7ea1_4_k_cu_69366c16_38636ignoreE)
_ZN39_INTERNAL_655b7ea1_4_k_cu_69366c16_38634cuda3std3__441_GLOBAL__N__655b7ea1_4_k_cu_69366c16_38636ignoreE:
	.zero		1
	.type		_ZN39_INTERNAL_655b7ea1_4_k_cu_69366c16_38634cute7productE,@object
	.size		_ZN39_INTERNAL_655b7ea1_4_k_cu_69366c16_38634cute7productE,(_ZN39_INTERNAL_655b7ea1_4_k_cu_69366c16_38634cuda3std3__45__cpo3endE - _ZN39_INTERNAL_655b7ea1_4_k_cu_69366c16_38634cute7productE)
_ZN39_INTERNAL_655b7ea1_4_k_cu_69366c16_38634cute7productE:
	.zero		1
	.type		_ZN39_INTERNAL_655b7ea1_4_k_cu_69366c16_38634cuda3std3__45__cpo3endE,@object
	.size		_ZN39_INTERNAL_655b7ea1_4_k_cu_69366c16_38634cuda3std3__45__cpo3endE,(_ZN39_INTERNAL_655b7ea1_4_k_cu_69366c16_38634cuda3std3__419piecewise_constructE - _ZN39_INTERNAL_655b7ea1_4_k_cu_69366c16_38634cuda3std3__45__cpo3endE)
_ZN39_INTERNAL_655b7ea1_4_k_cu_69366c16_38634cuda3std3__45__cpo3endE:
	.zero		1
	.type		_ZN39_INTERNAL_655b7ea1_4_k_cu_69366c16_38634cuda3std3__419piecewise_constructE,@object
	.size		_ZN39_INTERNAL_655b7ea1_4_k_cu_69366c16_38634cuda3std3__419piecewise_constructE,(_ZN39_INTERNAL_655b7ea1_4_k_cu_69366c16_38634cuda3std3__45__cpo4cendE - _ZN39_INTERNAL_655b7ea1_4_k_cu_69366c16_38634cuda3std3__419piecewise_constructE)
_ZN39_INTERNAL_655b7ea1_4_k_cu_69366c16_38634cuda3std3__419piecewise_constructE:
	.zero		1
	.type		_ZN39_INTERNAL_655b7ea1_4_k_cu_69366c16_38634cuda3std3__45__cpo4cendE,@object
	.size		_ZN39_INTERNAL_655b7ea1_4_k_cu_69366c16_38634cuda3std3__45__cpo4cendE,(_ZN39_INTERNAL_655b7ea1_4_k_cu_69366c16_38634cuda3std6ranges3__45__cpo4swapE - _ZN39_INTERNAL_655b7ea1_4_k_cu_69366c16_38634cuda3std3__45__cpo4cendE)
_ZN39_INTERNAL_655b7ea1_4_k_cu_69366c16_38634cuda3std3__45__cpo4cendE:
	.zero		1
	.type		_ZN39_INTERNAL_655b7ea1_4_k_cu_69366c16_38634cuda3std6ranges3__45__cpo4swapE,@object
	.size		_ZN39_INTERNAL_655b7ea1_4_k_cu_69366c16_38634cuda3std6ranges3__45__cpo4swapE,(.L_8 - _ZN39_INTERNAL_655b7ea1_4_k_cu_69366c16_38634cuda3std6ranges3__45__cpo4swapE)
_ZN39_INTERNAL_655b7ea1_4_k_cu_69366c16_38634cuda3std6ranges3__45__cpo4swapE:
	.zero		1
.L_8:


//--------------------- .nv.constant0._ZN7cutlass13device_kernelINS_4gemm6kernel13GemmUniversalIN4cute5tupleIJiiiiEEENS1_10collective13CollectiveMmaINS1_34MainloopSm90TmaGmmaWarpSpecializedILi21ENS5_IJNS4_1CILi1EEESB_SB_EEENS1_35KernelTmaWarpSpecializedCooperativeEEENS5_IJNSA_ILi256EEENSA_ILi80EEENSA_ILi16EEEEEENS_6half_tENS5_IJlSB_lEEESJ_SK_NS4_8TiledMMAINS4_8MMA_AtomIJNS4_4SM904GMMA25MMA_64x16x16_F32F16F16_SSILNSO_5MajorE0ELSQ_0ELNSO_7ScaleInE1ELSR_1EEEEEENS4_6LayoutINS5_IJNSA_ILi2EEESB_SB_EEENS5_IJSB_NSA_ILi0EEESX_EEEEENS5_IJNS4_10UnderscoreES10_S10_EEEEENS4_13SM90_TMA_LOADENS4_14ComposedLayoutINS4_7SwizzleILi1ELi4ELi3EEENS4_18smem_ptr_flag_bitsILi16EEENSU_INS5_IJNSA_ILi8EEESH_EEENS5_IJSH_SB_EEEEEEEvNS4_8identityES13_S1D_vS1E_EENS_8epilogue10collective6detail29Sm90TmaWarpSpecializedAdapterINS1H_15DefaultEpilogueISJ_SK_SK_NS1G_6thread17LinearCombinationISJ_Li1EffLNS1L_9ScaleType4KindE0ELNS_15FloatRoundStyleE2ESJ_EENS1_15EpilogueDefaultEEEEEvvEEEEvNT_6ParamsE --------------------------
	.section	.nv.constant0._ZN7cutlass13device_kernelINS_4gemm6kernel13GemmUniversalIN4cute5tupleIJiiiiEEENS1_10collective13CollectiveMmaINS1_34MainloopSm90TmaGmmaWarpSpecializedILi21ENS5_IJNS4_1CILi1EEESB_SB_EEENS1_35KernelTmaWarpSpecializedCooperativeEEENS5_IJNSA_ILi256EEENSA_ILi80EEENSA_ILi16EEEEEENS_6half_tENS5_IJlSB_lEEESJ_SK_NS4_8TiledMMAINS4_8MMA_AtomIJNS4_4SM904GMMA25MMA_64x16x16_F32F16F16_SSILNSO_5MajorE0ELSQ_0ELNSO_7ScaleInE1ELSR_1EEEEEENS4_6LayoutINS5_IJNSA_ILi2EEESB_SB_EEENS5_IJSB_NSA_ILi0EEESX_EEEEENS5_IJNS4_10UnderscoreES10_S10_EEEEENS4_13SM90_TMA_LOADENS4_14ComposedLayoutINS4_7SwizzleILi1ELi4ELi3EEENS4_18smem_ptr_flag_bitsILi16EEENSU_INS5_IJNSA_ILi8EEESH_EEENS5_IJSH_SB_EEEEEEEvNS4_8identityES13_S1D_vS1E_EENS_8epilogue10collective6detail29Sm90TmaWarpSpecializedAdapterINS1H_15DefaultEpilogueISJ_SK_SK_NS1G_6thread17LinearCombinationISJ_Li1EffLNS1L_9ScaleType4KindE0ELNS_15FloatRoundStyleE2ESJ_EENS1_15EpilogueDefaultEEEEEvvEEEEvNT_6ParamsE,"a",@progbits
	.sectionflags	@""
	.align	4
.nv.constant0._ZN7cutlass13device_kernelINS_4gemm6kernel13GemmUniversalIN4cute5tupleIJiiiiEEENS1_10collective13CollectiveMmaINS1_34MainloopSm90TmaGmmaWarpSpecializedILi21ENS5_IJNS4_1CILi1EEESB_SB_EEENS1_35KernelTmaWarpSpecializedCooperativeEEENS5_IJNSA_ILi256EEENSA_ILi80EEENSA_ILi16EEEEEENS_6half_tENS5_IJlSB_lEEESJ_SK_NS4_8TiledMMAINS4_8MMA_AtomIJNS4_4SM904GMMA25MMA_64x16x16_F32F16F16_SSILNSO_5MajorE0ELSQ_0ELNSO_7ScaleInE1ELSR_1EEEEEENS4_6LayoutINS5_IJNSA_ILi2EEESB_SB_EEENS5_IJSB_NSA_ILi0EEESX_EEEEENS5_IJNS4_10UnderscoreES10_S10_EEEEENS4_13SM90_TMA_LOADENS4_14ComposedLayoutINS4_7SwizzleILi1ELi4ELi3EEENS4_18smem_ptr_flag_bitsILi16EEENSU_INS5_IJNSA_ILi8EEESH_EEENS5_IJSH_SB_EEEEEEEvNS4_8identityES13_S1D_vS1E_EENS_8epilogue10collective6detail29Sm90TmaWarpSpecializedAdapterINS1H_15DefaultEpilogueISJ_SK_SK_NS1G_6thread17LinearCombinationISJ_Li1EffLNS1L_9ScaleType4KindE0ELNS_15FloatRoundStyleE2ESJ_EENS1_15EpilogueDefaultEEEEEvvEEEEvNT_6ParamsE:
	.zero		1664


//--------------------- SYMBOLS --------------------------

	.type		.nv.reservedSmem.offset0,@object
	.size		.nv.reservedSmem.offset0,0x4
	.type		__assertfail,@function
